def gluon_tcgen05(
    a_ptr,
    b_ptr,
    c_ptr,
    M,
    N,
    K,
    stride_am,
    stride_bk,
    stride_cm,
    BLOCK_M: gl.constexpr,
    BLOCK_N: gl.constexpr,
    BLOCK_K: gl.constexpr,
    DTYPE: gl.constexpr,
    A_LAYOUT: gl.constexpr,
    B_LAYOUT: gl.constexpr,
    C_LAYOUT: gl.constexpr,
    B_SHAPE: gl.constexpr,
    TMEM_LAYOUT: gl.constexpr,
    TMEM_REG: gl.constexpr,
    TRANS_B: gl.constexpr,
    NUM_BUFFERS: gl.constexpr,
):
    a_desc = tma.make_tensor_descriptor(
        a_ptr, [M, K], [stride_am, 1], [BLOCK_M, BLOCK_K], A_LAYOUT
    )
    b_desc = tma.make_tensor_descriptor(
        b_ptr,
        [N, K] if TRANS_B else [K, N],
        [stride_bk, 1],
        B_SHAPE,
        B_LAYOUT,
    )
    c_desc = tma.make_tensor_descriptor(
        c_ptr, [M, N], [stride_cm, 1], [BLOCK_M, BLOCK_N], C_LAYOUT
    )

    a_bufs = gl.allocate_shared_memory(
        DTYPE, [NUM_BUFFERS, BLOCK_M, BLOCK_K], A_LAYOUT
    )
    b_bufs = gl.allocate_shared_memory(DTYPE, [NUM_BUFFERS] + B_SHAPE, B_LAYOUT)

    pid_m = gl.program_id(0)
    pid_n = gl.program_id(1)
    off_m = pid_m * BLOCK_M
    off_n = pid_n * BLOCK_N

    tma_bars = gl.allocate_shared_memory(
        gl.int64, [NUM_BUFFERS, 1], mbarrier.MBarrierLayout()
    )
    mma_bars = gl.allocate_shared_memory(
        gl.int64, [NUM_BUFFERS, 1], mbarrier.MBarrierLayout()
    )
    for i in gl.static_range(NUM_BUFFERS):
        mbarrier.init(tma_bars.index(i), count=1)
        mbarrier.init(mma_bars.index(i), count=1)

    acc_tmem = allocate_tensor_memory(gl.float32, [BLOCK_M, BLOCK_N], TMEM_LAYOUT)
    idx = 0
    phase = 0
    use_acc = False
    for k in range(0, K, BLOCK_K):
        a = a_bufs.index(idx)
        b = b_bufs.index(idx)
        tma_bar = tma_bars.index(idx)
        mma_bar = mma_bars.index(idx)
        mbarrier.expect(
            tma_bar, a_desc.block_type.nbytes + b_desc.block_type.nbytes
        )
        tma.async_copy_global_to_shared(a_desc, [off_m, k], tma_bar, a)
        tma.async_copy_global_to_shared(
            b_desc, [off_n, k] if TRANS_B else [k, off_n], tma_bar, b
        )
        mbarrier.wait(tma_bar, phase=phase)

        if TRANS_B:
            b = b.permute((1, 0))
        tcgen05_mma(a, b, acc_tmem, use_acc=use_acc)
        tcgen05_commit(mma_bar)
        mbarrier.wait(mma_bar, phase=phase)
        use_acc = True

        idx += 1
        if idx == NUM_BUFFERS:
            idx = 0
            phase ^= 1

    for i in gl.static_range(NUM_BUFFERS):
        mbarrier.invalidate(tma_bars.index(i))
        mbarrier.invalidate(mma_bars.index(i))

    acc = acc_tmem.load(TMEM_REG)
    c_smem = gl.allocate_shared_memory(DTYPE, [BLOCK_M, BLOCK_N], C_LAYOUT)
    c_smem.store(acc.to(DTYPE))
    fence_async_shared()
    tma.async_copy_shared_to_global(c_desc, [off_m, off_n], c_smem)
    tma.store_wait(pendings=0)

# config = {"BLOCK_K": 64, "BLOCK_M": 128, "BLOCK_N": 256, "arch": "sm_100", "dtype": "bf16", "num_buffers": 3, "num_warps": 8, "trans_b": 0}
# arch = sm_100


// ===== COMPILED SASS (sm_100a) =====

	.target	sm_100a

	.elftype	@"ET_EXEC"


//--------------------- .note.nv.tkinfo           --------------------------
	.section	.note.nv.tkinfo,"",@"SHT_NOTE"
	.sectionflags	@"SHF_NOTE_NV_TKINFO"
	.tkinfo
        /*0018*/ 	.word	0x00000081
        /*0030*/ 	.string	""
        /*0030*/ 	.string	"ptxas-blackwell"
        /*0030*/ 	.string	"Cuda compilation tools, release 12.9, V12.9.86"
        /*0030*/ 	.string	"Build cuda_12.9.r12.9/compiler.36037853_0"
        /*0030*/ 	.string	"-v  -suppress-debug-info  -lineinfo  -arch sm_100a "



//--------------------- .note.nv.cuver            --------------------------
	.section	.note.nv.cuver,"",@"SHT_NOTE"
	.sectionflags	@"SHF_NOTE_NV_CUVER"
        /*0018*/ 	.short	0x0001
        /*001a*/ 	.short	0x0064
        /*001c*/ 	.short	0x0001
        /*001e*/ 	.short	0x0000
        /*0020*/ 	.short	0x0001
        /*0022*/ 	.short	0x0000


//--------------------- .nv.info                  --------------------------
	.section	.nv.info,"",@"SHT_CUDA_INFO"
	.align	4


	//----- nvinfo : EIATTR_REGCOUNT
	.align		4
        /*0000*/ 	.byte	0x04, 0x2f
        /*0002*/ 	.short	(.L_4 - .L_3)
	.align		4
.L_3:
        /*0004*/ 	.word	index@(gluon_tcgen05)
        /*0008*/ 	.word	0x00000087


	//----- nvinfo : EIATTR_FRAME_SIZE
	.align		4
.L_4:
        /*000c*/ 	.byte	0x04, 0x11
        /*000e*/ 	.short	(.L_6 - .L_5)
	.align		4
.L_5:
        /*0010*/ 	.word	index@($__internal_2_$__cuda_sm10x_tcgen05_guardrail_trap_unallocated_columns_being_dealloced)
        /*0014*/ 	.word	0x00000000


	//----- nvinfo : EIATTR_FRAME_SIZE
	.align		4
.L_6:
        /*0018*/ 	.byte	0x04, 0x11
        /*001a*/ 	.short	(.L_8 - .L_7)
	.align		4
.L_7:
        /*001c*/ 	.word	index@($__internal_1_$__cuda_sm10x_tcgen05_guardrail_trap_phase_invalid_during_alloc)
        /*0020*/ 	.word	0x00000000


	//----- nvinfo : EIATTR_FRAME_SIZE
	.align		4
.L_8:
        /*0024*/ 	.byte	0x04, 0x11
        /*0026*/ 	.short	(.L_10 - .L_9)
	.align		4
.L_9:
        /*0028*/ 	.word	index@($__internal_0_$__cuda_sm10x_tcgen05_guardrail_trap_col_being_dealloced_not_returned_by_alloc)
        /*002c*/ 	.word	0x00000000


	//----- nvinfo : EIATTR_FRAME_SIZE
	.align		4
.L_10:
        /*0030*/ 	.byte	0x04, 0x11
        /*0032*/ 	.short	(.L_12 - .L_11)
	.align		4
.L_11:
        /*0034*/ 	.word	index@(gluon_tcgen05)
        /*0038*/ 	.word	0x00000000


	//----- nvinfo : EIATTR_MIN_STACK_SIZE
	.align		4
.L_12:
        /*003c*/ 	.byte	0x04, 0x12
        /*003e*/ 	.short	(.L_14 - .L_13)
	.align		4
.L_13:
        /*0040*/ 	.word	index@(gluon_tcgen05)
        /*0044*/ 	.word	0x00000000
.L_14:


//--------------------- .nv.info.gluon_tcgen05    --------------------------
	.section	.nv.info.gluon_tcgen05,"",@"SHT_CUDA_INFO"
	.sectionflags	@""
	.align	4


	//----- nvinfo : EIATTR_CUDA_API_VERSION
	.align		4
        /*0000*/ 	.byte	0x04, 0x37
        /*0002*/ 	.short	(.L_16 - .L_15)
.L_15:
        /*0004*/ 	.word	0x00000081


	//----- nvinfo : EIATTR_KPARAM_INFO
	.align		4
.L_16:
        /*0008*/ 	.byte	0x04, 0x17
        /*000a*/ 	.short	(.L_18 - .L_17)
.L_17:
        /*000c*/ 	.word	0x00000000
        /*0010*/ 	.short	0x000a
        /*0012*/ 	.short	0x0048
        /*0014*/ 	.byte	0x00, 0xf4, 0x21, 0x00


	//----- nvinfo : EIATTR_KPARAM_INFO
	.align		4
.L_18:
        /*0018*/ 	.byte	0x04, 0x17
        /*001a*/ 	.short	(.L_20 - .L_19)
.L_19:
        /*001c*/ 	.word	0x00000000
        /*0020*/ 	.short	0x0009
        /*0022*/ 	.short	0x0040
        /*0024*/ 	.byte	0x00, 0xf4, 0x21, 0x00


	//----- nvinfo : EIATTR_KPARAM_INFO
	.align		4
.L_20:
        /*0028*/ 	.byte	0x04, 0x17
        /*002a*/ 	.short	(.L_22 - .L_21)
.L_21:
        /*002c*/ 	.word	0x00000000
        /*0030*/ 	.short	0x0008
        /*0032*/ 	.short	0x0038
        /*0034*/ 	.byte	0x00, 0xf0, 0x21, 0x00


	//----- nvinfo : EIATTR_KPARAM_INFO
	.align		4
.L_22:
        /*0038*/ 	.byte	0x04, 0x17
        /*003a*/ 	.short	(.L_24 - .L_23)
.L_23:
        /*003c*/ 	.word	0x00000000
        /*0040*/ 	.short	0x0007
        /*0042*/ 	.short	0x0030
        /*0044*/ 	.byte	0x00, 0xf0, 0x21, 0x00


	//----- nvinfo : EIATTR_KPARAM_INFO
	.align		4
.L_24:
        /*0048*/ 	.byte	0x04, 0x17
        /*004a*/ 	.short	(.L_26 - .L_25)
.L_25:
        /*004c*/ 	.word	0x00000000
        /*0050*/ 	.short	0x0006
        /*0052*/ 	.short	0x0028
        /*0054*/ 	.byte	0x00, 0xf0, 0x21, 0x00


	//----- nvinfo : EIATTR_KPARAM_INFO
	.align		4
.L_26:
        /*0058*/ 	.byte	0x04, 0x17
        /*005a*/ 	.short	(.L_28 - .L_27)
.L_27:
        /*005c*/ 	.word	0x00000000
        /*0060*/ 	.short	0x0005
        /*0062*/ 	.short	0x0020
        /*0064*/ 	.byte	0x00, 0xf0, 0x11, 0x00


	//----- nvinfo : EIATTR_KPARAM_INFO
	.align		4
.L_28:
        /*0068*/ 	.byte	0x04, 0x17
        /*006a*/ 	.short	(.L_30 - .L_29)
.L_29:
        /*006c*/ 	.word	0x00000000
        /*0070*/ 	.short	0x0004
        /*0072*/ 	.short	0x001c
        /*0074*/ 	.byte	0x00, 0xf0, 0x11, 0x00


	//----- nvinfo : EIATTR_KPARAM_INFO
	.align		4
.L_30:
        /*0078*/ 	.byte	0x04, 0x17
        /*007a*/ 	.short	(.L_32 - .L_31)
.L_31:
        /*007c*/ 	.word	0x00000000
        /*0080*/ 	.short	0x0003
        /*0082*/ 	.short	0x0018
        /*0084*/ 	.byte	0x00, 0xf0, 0x11, 0x00


	//----- nvinfo : EIATTR_KPARAM_INFO
	.align		4
.L_32:
        /*0088*/ 	.byte	0x04, 0x17
        /*008a*/ 	.short	(.L_34 - .L_33)
.L_33:
        /*008c*/ 	.word	0x00000000
        /*0090*/ 	.short	0x0002
        /*0092*/ 	.short	0x0010
        /*0094*/ 	.byte	0x00, 0xf4, 0x21, 0x00


	//----- nvinfo : EIATTR_KPARAM_INFO
	.align		4
.L_34:
        /*0098*/ 	.byte	0x04, 0x17
        /*009a*/ 	.short	(.L_36 - .L_35)
.L_35:
        /*009c*/ 	.word	0x00000000
        /*00a0*/ 	.short	0x0001
        /*00a2*/ 	.short	0x0008
        /*00a4*/ 	.byte	0x00, 0xf4, 0x21, 0x00


	//----- nvinfo : EIATTR_KPARAM_INFO
	.align		4
.L_36:
        /*00a8*/ 	.byte	0x04, 0x17
        /*00aa*/ 	.short	(.L_38 - .L_37)
.L_37:
        /*00ac*/ 	.word	0x00000000
        /*00b0*/ 	.short	0x0000
        /*00b2*/ 	.short	0x0000
        /*00b4*/ 	.byte	0x00, 0xf4, 0x21, 0x00


	//----- nvinfo : EIATTR_AT_ENTRY_FRAGMENTS
	.align		4
.L_38:
        /*00b8*/ 	.byte	0x04, 0x4f
        /*00ba*/ 	.short	(.L_40 - .L_39)


	//   ....[0]....
.L_39:
        /*00bc*/ 	.word	0x00000004


	//----- nvinfo : EIATTR_RESERVED_SMEM_USED
	.align		4
.L_40:
        /*00c0*/ 	.byte	0x01, 0x41
	.zero		2


	//----- nvinfo : EIATTR_SPARSE_MMA_MASK
	.align		4
        /*00c4*/ 	.byte	0x03, 0x50
        /*00c6*/ 	.short	0x0000


	//----- nvinfo : EIATTR_TCGEN05_1CTA_USED
	.align		4
        /*00c8*/ 	.byte	0x01, 0x51
	.zero		2


	//----- nvinfo : EIATTR_MAXREG_COUNT
	.align		4
        /*00cc*/ 	.byte	0x03, 0x1b
        /*00ce*/ 	.short	0x00ff


	//----- nvinfo : EIATTR_NUM_BARRIERS
	.align		4
        /*00d0*/ 	.byte	0x02, 0x4c
        /*00d2*/ 	.byte	0x01
	.zero		1


	//----- nvinfo : EIATTR_INT_WARP_WIDE_INSTR_OFFSETS
	.align		4
        /*00d4*/ 	.byte	0x04, 0x31
        /*00d6*/ 	.short	(.L_42 - .L_41)


	//   ....[0]....
.L_41:
        /*00d8*/ 	.word	0x00001720


	//   ....[1]....
        /*00dc*/ 	.word	0x00001740


	//   ....[2]....
        /*00e0*/ 	.word	0x000017c0


	//   ....[3]....
        /*00e4*/ 	.word	0x00001ac0


	//   ....[4]....
        /*00e8*/ 	.word	0x00001ad0


	//   ....[5]....
        /*00ec*/ 	.word	0x00001b30


	//   ....[6]....
        /*00f0*/ 	.word	0x00001b40


	//   ....[7]....
        /*00f4*/ 	.word	0x00001e20


	//   ....[8]....
        /*00f8*/ 	.word	0x00001e30


	//   ....[9]....
        /*00fc*/ 	.word	0x00001fc0


	//   ....[10]....
        /*0100*/ 	.word	0x00001ff0


	//   ....[11]....
        /*0104*/ 	.word	0x00002010


	//   ....[12]....
        /*0108*/ 	.word	0x00002050


	//   ....[13]....
        /*010c*/ 	.word	0x00002360


	//   ....[14]....
        /*0110*/ 	.word	0x00002370


	//   ....[15]....
        /*0114*/ 	.word	0x000026a0


	//   ....[16]....
        /*0118*/ 	.word	0x000026b0


	//   ....[17]....
        /*011c*/ 	.word	0x00002e20


	//   ....[18]....
        /*0120*/ 	.word	0x00002e70


	//----- nvinfo : EIATTR_COOP_GROUP_MASK_REGIDS
	.align		4
.L_42:
        /*0124*/ 	.byte	0x04, 0x29
        /*0126*/ 	.short	(.L_44 - .L_43)


	//   ....[0]....
.L_43:
        /*0128*/ 	.word	0xffffffff


	//   ....[1]....
        /*012c*/ 	.word	0xffffffff


	//   ....[2]....
        /*0130*/ 	.word	0xffffffff


	//   ....[3]....
        /*0134*/ 	.word	0xffffffff


	//   ....[4]....
        /*0138*/ 	.word	0xffffffff


	//   ....[5]....
        /*013c*/ 	.word	0xffffffff


	//   ....[6]....
        /*0140*/ 	.word	0xffffffff


	//   ....[7]....
        /*0144*/ 	.word	0xffffffff


	//   ....[8]....
        /*0148*/ 	.word	0xffffffff


	//   ....[9]....
        /*014c*/ 	.word	0xffffffff


	//----- nvinfo : EIATTR_COOP_GROUP_INSTR_OFFSETS
	.align		4
.L_44:
        /*0150*/ 	.byte	0x04, 0x28
        /*0152*/ 	.short	(.L_46 - .L_45)


	//   ....[0]....
.L_45:
        /*0154*/ 	.word	0x00000050


	//   ....[1]....
        /*0158*/ 	.word	0x00000310


	//   ....[2]....
        /*015c*/ 	.word	0x00000500


	//   ....[3]....
        /*0160*/ 	.word	0x000009c0


	//   ....[4]....
        /*0164*/ 	.word	0x00000b00


	//   ....[5]....
        /*0168*/ 	.word	0x00000fb0


	//   ....[6]....
        /*016c*/ 	.word	0x000010f0


	//   ....[7]....
        /*0170*/ 	.word	0x000015e0


	//   ....[8]....
        /*0174*/ 	.word	0x00002cb0


	//   ....[9]....
        /*0178*/ 	.word	0x00002f20


	//----- nvinfo : EIATTR_VRC_CTA_INIT_COUNT
	.align		4
.L_46:
        /*017c*/ 	.byte	0x02, 0x4a
        /*017e*/ 	.byte	0x80
	.zero		1


	//----- nvinfo : EIATTR_MBARRIER_INSTR_OFFSETS
	.align		4
        /*0180*/ 	.byte	0x04, 0x39
        /*0182*/ 	.short	(.L_48 - .L_47)


	//   ....[0]....
.L_47:
        /*0184*/ 	.word	0x000017e0
        /*0188*/ 	.word	0x000000ff
        /*018c*/ 	.word	0x00024000
        /*0190*/ 	.short	0x0100
        /*0192*/ 	.byte	0x08
	.zero		1


	//   ....[1]....
        /*0194*/ 	.word	0x000017f0
        /*0198*/ 	.word	0x000000ff
        /*019c*/ 	.word	0x00024020
        /*01a0*/ 	.short	0x0100
        /*01a2*/ 	.byte	0x08
	.zero		1


	//   ....[2]....
        /*01a4*/ 	.word	0x000018a0
        /*01a8*/ 	.word	0x000000ff
        /*01ac*/ 	.word	0x00024008
        /*01b0*/ 	.short	0x0100
        /*01b2*/ 	.byte	0x08
	.zero		1


	//   ....[3]....
        /*01b4*/ 	.word	0x000018b0
        /*01b8*/ 	.word	0x000000ff
        /*01bc*/ 	.word	0x00024028
        /*01c0*/ 	.short	0x0100
        /*01c2*/ 	.byte	0x08
	.zero		1


	//   ....[4]....
        /*01c4*/ 	.word	0x000019c0
        /*01c8*/ 	.word	0x000000ff
        /*01cc*/ 	.word	0x00024010
        /*01d0*/ 	.short	0x0100
        /*01d2*/ 	.byte	0x08
	.zero		1


	//   ....[5]....
        /*01d4*/ 	.word	0x000019d0
        /*01d8*/ 	.word	0x000000ff
        /*01dc*/ 	.word	0x00024030
        /*01e0*/ 	.short	0x0100
        /*01e2*/ 	.byte	0x08
	.zero		1


	//   ....[6]....
        /*01e4*/ 	.word	0x00001bd0
        /*01e8*/ 	.word	0x000000ff
        /*01ec*/ 	.word	0x00024000
        /*01f0*/ 	.short	0x010a
        /*01f2*/ 	.byte	0x08
	.zero		1


	//   ....[7]....
        /*01f4*/ 	.word	0x00001e80
        /*01f8*/ 	.word	0x000000ff
        /*01fc*/ 	.word	0x00024020
        /*0200*/ 	.short	0x010a
        /*0202*/ 	.byte	0x08
	.zero		1


	//   ....[8]....
        /*0204*/ 	.word	0x000020d0
        /*0208*/ 	.word	0x000000ff
        /*020c*/ 	.word	0x00024000
        /*0210*/ 	.short	0x010a
        /*0212*/ 	.byte	0x11
	.zero		1


	//   ....[9]....
        /*0214*/ 	.word	0x000023b0
        /*0218*/ 	.word	0x000000ff
        /*021c*/ 	.word	0x00024020
        /*0220*/ 	.short	0x010a
        /*0222*/ 	.byte	0x11
	.zero		1


	//   ....[10]....
        /*0224*/ 	.word	0x00002480
        /*0228*/ 	.word	0x000000ff
        /*022c*/ 	.word	0x00024000
        /*0230*/ 	.short	0x0108
        /*0232*/ 	.byte	0x08
	.zero		1


	//   ....[11]....
        /*0234*/ 	.word	0x00002490
        /*0238*/ 	.word	0x000000ff
        /*023c*/ 	.word	0x00024020
        /*0240*/ 	.short	0x0108
        /*0242*/ 	.byte	0x08
	.zero		1


	//   ....[12]....
        /*0244*/ 	.word	0x000024e0
        /*0248*/ 	.word	0x000000ff
        /*024c*/ 	.word	0x00024008
        /*0250*/ 	.short	0x0108
        /*0252*/ 	.byte	0x08
	.zero		1


	//   ....[13]....
        /*0254*/ 	.word	0x000024f0
        /*0258*/ 	.word	0x000000ff
        /*025c*/ 	.word	0x00024028
        /*0260*/ 	.short	0x0108
        /*0262*/ 	.byte	0x08
	.zero		1


	//   ....[14]....
        /*0264*/ 	.word	0x00002540
        /*0268*/ 	.word	0x000000ff
        /*026c*/ 	.word	0x00024010
        /*0270*/ 	.short	0x0108
        /*0272*/ 	.byte	0x08
	.zero		1


	//   ....[15]....
        /*0274*/ 	.word	0x00002550
        /*0278*/ 	.word	0x000000ff
        /*027c*/ 	.word	0x00024030
        /*0280*/ 	.short	0x0108
        /*0282*/ 	.byte	0x08
	.zero		1


	//   ....[16]....
        /*0284*/ 	.word	0x00002f40
        /*0288*/ 	.word	0x000000ff
        /*028c*/ 	.word	0x00024000
        /*0290*/ 	.short	0x010a
        /*0292*/ 	.byte	0x08
	.zero		1


	//   ....[17]....
        /*0294*/ 	.word	0x00002f70
        /*0298*/ 	.word	0x000000ff
        /*029c*/ 	.word	0x00024020
        /*02a0*/ 	.short	0x010a
        /*02a2*/ 	.byte	0x08
	.zero		1


	//   ....[18]....
        /*02a4*/ 	.word	0x00002fa0
        /*02a8*/ 	.word	0x000000ff
        /*02ac*/ 	.word	0x00024000
        /*02b0*/ 	.short	0x010a
        /*02b2*/ 	.byte	0x11
	.zero		1


	//   ....[19]....
        /*02b4*/ 	.word	0x00002fd0
        /*02b8*/ 	.word	0x000000ff
        /*02bc*/ 	.word	0x00024020
        /*02c0*/ 	.short	0x010a
        /*02c2*/ 	.byte	0x11
	.zero		1


	//----- nvinfo : EIATTR_NUM_MBARRIERS
	.align		4
.L_48:
        /*02c4*/ 	.byte	0x03, 0x38
        /*02c6*/ 	.short	0x0006


	//----- nvinfo : EIATTR_EXIT_INSTR_OFFSETS
	.align		4
        /*02c8*/ 	.byte	0x04, 0x1c
        /*02ca*/ 	.short	(.L_50 - .L_49)


	//   ....[0]....
.L_49:
        /*02cc*/ 	.word	0x00002f30


	//----- nvinfo : EIATTR_REQNTID
	.align		4
.L_50:
        /*02d0*/ 	.byte	0x04, 0x10
        /*02d2*/ 	.short	(.L_52 - .L_51)
.L_51:
        /*02d4*/ 	.word	0x00000100
        /*02d8*/ 	.word	0x00000001
        /*02dc*/ 	.word	0x00000001


	//----- nvinfo : EIATTR_CRS_STACK_SIZE
	.align		4
.L_52:
        /*02e0*/ 	.byte	0x04, 0x1e
        /*02e2*/ 	.short	(.L_54 - .L_53)
.L_53:
        /*02e4*/ 	.word	0x00000000


	//----- nvinfo : EIATTR_CBANK_PARAM_SIZE
	.align		4
.L_54:
        /*02e8*/ 	.byte	0x03, 0x19
        /*02ea*/ 	.short	0x0050


	//----- nvinfo : EIATTR_PARAM_CBANK
	.align		4
        /*02ec*/ 	.byte	0x04, 0x0a
        /*02ee*/ 	.short	(.L_56 - .L_55)
	.align		4
.L_55:
        /*02f0*/ 	.word	index@(.nv.constant0.gluon_tcgen05)
        /*02f4*/ 	.short	0x0380
        /*02f6*/ 	.short	0x0050


	//----- nvinfo : EIATTR_SW_WAR
	.align		4
.L_56:
        /*02f8*/ 	.byte	0x04, 0x36
        /*02fa*/ 	.short	(.L_58 - .L_57)
.L_57:
        /*02fc*/ 	.word	0x00000008
.L_58:


//--------------------- .nv.compat                --------------------------
	.section	.nv.compat,"",@"SHT_CUDA_COMPAT_INFO"
	.align	4
        /*0000*/ 	.byte	0x02, 0x02, 0x02, 0x00, 0x02, 0x05, 0x05, 0x00, 0x02, 0x03, 0x03, 0x00, 0x02, 0x06, 0x01, 0x00


//--------------------- .nv.callgraph             --------------------------
	.section	.nv.callgraph,"",@"SHT_CUDA_CALLGRAPH"
	.align	4
	.sectionentsize	8
	.align		4
        /*0000*/ 	.word	0x00000000
	.align		4
        /*0004*/ 	.word	0xffffffff
	.align		4
        /*0008*/ 	.word	0x00000000
	.align		4
        /*000c*/ 	.word	0xfffffffe
	.align		4
        /*0010*/ 	.word	0x00000000
	.align		4
        /*0014*/ 	.word	0xfffffffd
	.align		4
        /*0018*/ 	.word	0x00000000
	.align		4
        /*001c*/ 	.word	0xfffffffc


//--------------------- .text.gluon_tcgen05       --------------------------
	.section	.text.gluon_tcgen05,"ax",@progbits
	.align	128
        .global         gluon_tcgen05
        .type           gluon_tcgen05,@function
        .size           gluon_tcgen05,(.L_x_81 - gluon_tcgen05)
        .other          gluon_tcgen05,@"STO_CUDA_ENTRY STV_DEFAULT"
gluon_tcgen05:
.text.gluon_tcgen05:
[----:B------:R-:W1:Y:S01]  /*0000*/  LDC R1, c[0x0][0x37c] ;  /* 0x0000df00ff017b82 */ /* 0x000e620000000800 */
[----:B------:R-:W2:Y:S02]  /*0010*/  S2R R0, SR_TID.X ;  /* 0x0000000000007919 */ /* 0x000ea40000002100 */
[----:B--2---:R-:W-:-:S13]  /*0020*/  ISETP.GE.U32.AND P2, PT, R0, 0x20, PT ;  /* 0x000000200000780c */ /* 0x004fda0003f46070 */
[----:B------:R-:W-:Y:S05]  /*0030*/  @P2 BRA `(.L_x_0) ;  /* 0x0000000000b82947 */ /* 0x000fea0003800000 */
[----:B------:R-:W2:Y:S01]  /*0040*/  S2UR UR6, SR_CgaCtaId ;  /* 0x00000000000679c3 */ /* 0x000ea20000008800 */
[----:B------:R-:W-:Y:S01]  /*0050*/  NOP ;  /* 0x0000000000007918 */ /* 0x000fe20000000000 */
[----:B------:R-:W-:Y:S02]  /*0060*/  UMOV UR4, 0x40 ;  /* 0x0000004000047882 */ /* 0x000fe40000000000 */
[----:B--2---:R-:W-:-:S09]  /*0070*/  ULEA UR4, UR6, UR4, 0x18 ;  /* 0x0000000406047291 */ /* 0x004fd2000f8ec0ff */
[----:B------:R-:W2:Y:S01]  /*0080*/  LDS.U8 R2, [UR4] ;  /* 0x00000004ff027984 */ /* 0x000ea20008000000 */
[----:B------:R-:W-:Y:S02]  /*0090*/  UMOV UR4, 0x400 ;  /* 0x0000040000047882 */ /* 0x000fe40000000000 */
[----:B------:R-:W-:Y:S01]  /*00a0*/  ULEA UR4, UR6, UR4, 0x18 ;  /* 0x0000000406047291 */ /* 0x000fe2000f8ec0ff */
[----:B--2---:R-:W-:-:S13]  /*00b0*/  ISETP.NE.AND P0, PT, R2, RZ, PT ;  /* 0x000000ff0200720c */ /* 0x004fda0003f05270 */
[----:B------:R-:W-:Y:S05]  /*00c0*/  @P0 BRA `(.L_x_1) ;  /* 0x00000000007c0947 */ /* 0x000fea0003800000 */
[----:B------:R-:W-:-:S13]  /*00d0*/  ELECT P0, URZ, PT ;  /* 0x0000000000ff782f */ /* 0x000fda0003800000 */
[----:B------:R-:W-:Y:S05]  /*00e0*/  @!P0 BRA `(.L_x_2) ;  /* 0x0000000000848947 */ /* 0x000fea0003800000 */
[----:B------:R-:W-:Y:S01]  /*00f0*/  UMOV UR5, 0x8 ;  /* 0x0000000800057882 */ /* 0x000fe20000000000 */
[----:B------:R-:W-:Y:S02]  /*0100*/  IMAD.MOV.U32 R5, RZ, RZ, 0x1 ;  /* 0x00000001ff057424 */ /* 0x000fe400078e00ff */
[----:B------:R-:W-:Y:S02]  /*0110*/  IMAD.MOV.U32 R3, RZ, RZ, 0xff ;  /* 0x000000ffff037424 */ /* 0x000fe400078e00ff */
[----:B------:R-:W-:Y:S04]  /*0120*/  DEPBAR.LE SB2, 0x36 ;  /* 0x0000ad800000791a */ /* 0x000fe80000000000 */
[----:B------:R-:W2:Y:S02]  /*0130*/  UTCATOMSWS.FIND_AND_SET.ALIGN UP0, UR5, UR5 ;  /* 0x00000005000575e3 */ /* 0x000ea40008000800 */
[----:B--2---:R-:W-:-:S04]  /*0140*/  PLOP3.LUT P0, PT, PT, PT, UP0, 0x80, 0x8 ;  /* 0x000000000008781c */ /* 0x004fc80003f0f008 */
[----:B------:R-:W-:-:S04]  /*0150*/  SEL R2, RZ, 0xffffffff, !P0 ;  /* 0xffffffffff027807 */ /* 0x000fc80004000000 */
[----:B------:R-:W-:Y:S01]  /*0160*/  ISETP.NE.AND P0, PT, R2, RZ, PT ;  /* 0x000000ff0200720c */ /* 0x000fe20003f05270 */
[----:B------:R-:W-:-:S12]  /*0170*/  IMAD.U32 R2, RZ, RZ, UR5 ;  /* 0x00000005ff027e24 */ /* 0x000fd8000f8e00ff */
[----:B------:R-:W-:Y:S05]  /*0180*/  @P0 BRA `(.L_x_3) ;  /* 0x0000000000240947 */ /* 0x000fea0003800000 */
.L_x_4:
[----:B------:R-:W-:Y:S05]  /*0190*/  NANOSLEEP 0x64 ;  /* 0x000000640000795d */ /* 0x000fea0003800000 */
[----:B------:R-:W-:-:S05]  /*01a0*/  UMOV UR5, 0x8 ;  /* 0x0000000800057882 */ /* 0x000fca0000000000 */
[----:B------:R-:W-:Y:S04]  /*01b0*/  DEPBAR.LE SB2, 0x36 ;  /* 0x0000ad800000791a */ /* 0x000fe80000000000 */
[----:B------:R-:W2:Y:S02]  /*01c0*/  UTCATOMSWS.FIND_AND_SET.ALIGN UP0, UR5, UR5 ;  /* 0x00000005000575e3 */ /* 0x000ea40008000800 */
[----:B--2---:R-:W-:-:S04]  /*01d0*/  PLOP3.LUT P0, PT, PT, PT, UP0, 0x80, 0x8 ;  /* 0x000000000008781c */ /* 0x004fc80003f0f008 */
[----:B------:R-:W-:-:S04]  /*01e0*/  SEL R2, RZ, 0xffffffff, !P0 ;  /* 0xffffffffff027807 */ /* 0x000fc80004000000 */
[----:B------:R-:W-:Y:S01]  /*01f0*/  ISETP.NE.AND P0, PT, R2, RZ, PT ;  /* 0x000000ff0200720c */ /* 0x000fe20003f05270 */
[----:B------:R-:W-:-:S12]  /*0200*/  IMAD.U32 R2, RZ, RZ, UR5 ;  /* 0x00000005ff027e24 */ /* 0x000fd8000f8e00ff */
[----:B------:R-:W-:Y:S05]  /*0210*/  @!P0 BRA `(.L_x_4) ;  /* 0xfffffffc00dc8947 */ /* 0x000fea000383ffff */
.L_x_3:
[C---:B------:R-:W-:Y:S01]  /*0220*/  VIADD R4, R2.reuse, 0x10 ;  /* 0x0000001002047836 */ /* 0x040fe20000000000 */
[----:B------:R-:W-:Y:S01]  /*0230*/  UMOV UR5, 0x50 ;  /* 0x0000005000057882 */ /* 0x000fe20000000000 */
[----:B------:R-:W-:Y:S01]  /*0240*/  SHF.L.U32 R3, R3, R2, RZ ;  /* 0x0000000203037219 */ /* 0x000fe200000006ff */
[----:B------:R-:W-:Y:S01]  /*0250*/  ULEA UR5, UR6, UR5, 0x18 ;  /* 0x0000000506057291 */ /* 0x000fe2000f8ec0ff */
[----:B------:R-:W-:Y:S01]  /*0260*/  IMAD.SHL.U32 R2, R2, 0x20, RZ ;  /* 0x0000002002027824 */ /* 0x000fe200078e00ff */
[----:B------:R-:W-:-:S04]  /*0270*/  SHF.L.U32 R4, R5, R4, RZ ;  /* 0x0000000405047219 */ /* 0x000fc800000006ff */
[----:B------:R-:W-:-:S05]  /*0280*/  LOP3.LUT R3, R4, R3, RZ, 0xfc, !PT ;  /* 0x0000000304037212 */ /* 0x000fca00078efcff */
[----:B------:R2:W-:Y:S04]  /*0290*/  ATOMS.OR RZ, [UR5], R3 ;  /* 0x00000003ffff798c */ /* 0x0005e8000b000005 */
[----:B------:R2:W-:Y:S01]  /*02a0*/  STS [UR4], R2 ;  /* 0x00000002ff007988 */ /* 0x0005e20008000804 */
[----:B------:R-:W-:Y:S05]  /*02b0*/  BRA `(.L_x_2) ;  /* 0x0000000000107947 */ /* 0x000fea0003800000 */
.L_x_1:
[----:B------:R-:W-:Y:S01]  /*02c0*/  IMAD.MOV.U32 R3, RZ, RZ, -0x1 ;  /* 0xffffffffff037424 */ /* 0x000fe200078e00ff */
[----:B------:R-:W-:-:S04]  /*02d0*/  MOV R2, 0x300 ;  /* 0x0000030000027802 */ /* 0x000fc80000000f00 */
[----:B------:R2:W-:Y:S03]  /*02e0*/  STS [UR4], R3 ;  /* 0x00000003ff007988 */ /* 0x0005e60008000804 */
[----:B-12---:R-:W-:Y:S05]  /*02f0*/  CALL.REL.NOINC `($__internal_1_$__cuda_sm10x_tcgen05_guardrail_trap_phase_invalid_during_alloc) ;  /* 0x0000002c004c7944 */ /* 0x006fea0003c00000 */
.L_x_2:
[----:B------:R-:W-:Y:S05]  /*0300*/  WARPSYNC.ALL ;  /* 0x0000000000007948 */ /* 0x000fea0003800000 */
[----:B------:R-:W-:Y:S01]  /*0310*/  NOP ;  /* 0x0000000000007918 */ /* 0x000fe20000000000 */
.L_x_0:
[----:B------:R-:W3:Y:S08]  /*0320*/  S2UR UR4, SR_CgaCtaId ;  /* 0x00000000000479c3 */ /* 0x000ef00000008800 */
[----:B------:R-:W-:Y:S01]  /*0330*/  BAR.SYNC.DEFER_BLOCKING 0x0 ;  /* 0x0000000000007b1d */ /* 0x000fe20000010000 */
[----:B------:R-:W-:-:S05]  /*0340*/  LOP3.LUT R132, R0, 0xff, RZ, 0xc0, !PT ;  /* 0x000000ff00847812 */ /* 0x000fca00078ec0ff */
[----:B------:R-:W-:Y:S02]  /*0350*/  UMOV UR8, 0x400 ;  /* 0x0000040000087882 */ /* 0x000fe40000000000 */
[----:B------:R-:W4:Y:S08]  /*0360*/  LDC R4, c[0x0][0x398] ;  /* 0x0000e600ff047b82 */ /* 0x000f300000000800 */
[----:B------:R-:W5:Y:S01]  /*0370*/  LDC R12, c[0x0][0x3a0] ;  /* 0x0000e800ff0c7b82 */ /* 0x000f620000000800 */
[----:B---3--:R-:W-:-:S07]  /*0380*/  ULEA UR8, UR4, UR8, 0x18 ;  /* 0x0000000804087291 */ /* 0x008fce000f8ec0ff */
[----:B------:R-:W3:Y:S02]  /*0390*/  S2UR UR9, SR_CTAID.Y ;  /* 0x00000000000979c3 */ /* 0x000ee40000002600 */
[----:B--2---:R-:W2:Y:S06]  /*03a0*/  LDS R3, [UR8] ;  /* 0x00000008ff037984 */ /* 0x004eac0008000800 */
[----:B------:R-:W-:Y:S06]  /*03b0*/  BAR.SYNC.DEFER_BLOCKING 0x0 ;  /* 0x0000000000007b1d */ /* 0x000fec0000010000 */
[----:B------:R-:W-:Y:S05]  /*03c0*/  @P2 BRA `(.L_x_5) ;  /* 0x0000000000182947 */ /* 0x000fea0003800000 */
[----:B------:R-:W-:Y:S01]  /*03d0*/  ELECT P0, URZ, PT ;  /* 0x0000000000ff782f */ /* 0x000fe20003800000 */
[----:B------:R-:W-:Y:S01]  /*03e0*/  IMAD.MOV.U32 R2, RZ, RZ, 0x1 ;  /* 0x00000001ff027424 */ /* 0x000fe200078e00ff */
[----:B------:R-:W-:Y:S01]  /*03f0*/  UMOV UR5, 0x40 ;  /* 0x0000004000057882 */ /* 0x000fe20000000000 */
[----:B------:R-:W-:Y:S01]  /*0400*/  UVIRTCOUNT.DEALLOC.SMPOOL 0x80 ;  /* 0x000000800000784c */ /* 0x000fe20000000000 */
[----:B------:R-:W-:-:S09]  /*0410*/  ULEA UR5, UR4, UR5, 0x18 ;  /* 0x0000000504057291 */ /* 0x000fd2000f8ec0ff */
[----:B------:R5:W-:Y:S03]  /*0420*/  @P0 STS.U8 [UR5], R2 ;  /* 0x00000002ff000988 */ /* 0x000be60008000005 */
.L_x_5:
[----:B------:R-:W5:Y:S01]  /*0430*/  S2UR UR4, SR_CTAID.Z ;  /* 0x00000000000479c3 */ /* 0x000f620000002700 */
[----:B------:R-:W4:Y:S01]  /*0440*/  LDCU UR5, c[0x0][0x370] ;  /* 0x00006e00ff0577ac */ /* 0x000f220008000800 */
[----:B------:R-:W-:Y:S01]  /*0450*/  ISETP.GE.U32.AND P0, PT, R132, 0x20, PT ;  /* 0x000000208400780c */ /* 0x000fe20003f06070 */
[----:B----4-:R-:W-:Y:S01]  /*0460*/  VIADD R4, R4, 0xffffffff ;  /* 0xffffffff04047836 */ /* 0x010fe20000000000 */
[C---:B------:R-:W-:Y:S01]  /*0470*/  ISETP.NE.U32.AND P3, PT, R132.reuse, RZ, PT ;  /* 0x000000ff8400720c */ /* 0x040fe20003f65070 */
[----:B------:R-:W5:Y:S01]  /*0480*/  LDCU UR6, c[0x0][0x374] ;  /* 0x00006e80ff0677ac */ /* 0x000f620008000800 */
[----:B------:R-:W-:Y:S01]  /*0490*/  LEA R10, R132, UR8, 0x2 ;  /* 0x00000008840a7c11 */ /* 0x000fe2000f8e10ff */
[----:B-----5:R-:W-:Y:S01]  /*04a0*/  VIADD R11, R12, 0xffffffff ;  /* 0xffffffff0c0b7836 */ /* 0x020fe20000000000 */
[----:B------:R-:W4:Y:S01]  /*04b0*/  S2UR UR13, SR_CTAID.X ;  /* 0x00000000000d79c3 */ /* 0x000f220000002500 */
[----:B------:R-:W5:Y:S01]  /*04c0*/  LDCU.64 UR10, c[0x0][0x3c0] ;  /* 0x00007800ff0a77ac */ /* 0x000f620008000a00 */
[----:B--2---:R-:W-:Y:S01]  /*04d0*/  R2UR UR24, R3 ;  /* 0x00000000031872ca */ /* 0x004fe200000e0000 */
[----:B------:R-:W-:Y:S04]  /*04e0*/  BSSY.RECONVERGENT B0, `(.L_x_6) ;  /* 0x0000011000007945 */ /* 0x000fe80003800200 */
[----:B------:R2:W-:Y:S01]  /*04f0*/  @!P0 STS [R10], RZ ;  /* 0x000000ff0a008388 */ /* 0x0005e20000000800 */
[----:B------:R-:W-:-:S03]  /*0500*/  NOP ;  /* 0x0000000000007918 */ /* 0x000fc60000000000 */
[----:B------:R2:W-:Y:S01]  /*0510*/  @!P3 STS [UR8+0x24], R4 ;  /* 0x00002404ff00b988 */ /* 0x0005e20008000808 */
[----:B---3--:R-:W-:-:S03]  /*0520*/  UIMAD UR4, UR4, UR6, UR9 ;  /* 0x00000006040472a4 */ /* 0x008fc6000f8e0209 */
[----:B------:R2:W-:Y:S01]  /*0530*/  @!P3 STS [UR8+0x20], R11 ;  /* 0x0000200bff00b988 */ /* 0x0005e20008000808 */
[----:B----4-:R-:W-:-:S04]  /*0540*/  UIMAD UR4, UR4, UR5, UR13 ;  /* 0x00000005040472a4 */ /* 0x010fc8000f8e020d */
[----:B------:R-:W-:-:S04]  /*0550*/  UIMAD UR4, UR4, 0x180, URZ ;  /* 0x00000180040478a4 */ /* 0x000fc8000f8e02ff */
[----:B-----5:R-:W-:-:S04]  /*0560*/  UIADD3 UR22, UP0, UPT, UR4, UR10, URZ ;  /* 0x0000000a04167290 */ /* 0x020fc8000ff1e0ff */
[----:B------:R-:W-:Y:S01]  /*0570*/  ULEA.HI.X.SX32 UR23, UR4, UR11, 0x1, UP0 ;  /* 0x0000000b04177291 */ /* 0x000fe200080f0eff */
[----:B--2---:R-:W-:Y:S11]  /*0580*/  @P3 BRA `(.L_x_7) ;  /* 0x0000000000183947 */ /* 0x004ff60003800000 */
[----:B------:R-:W2:Y:S01]  /*0590*/  LDS R2, [UR8+0x8] ;  /* 0x00000808ff027984 */ /* 0x000ea20008000800 */
[----:B------:R-:W3:Y:S01]  /*05a0*/  LDC.64 R6, c[0x0][0x380] ;  /* 0x0000e000ff067b82 */ /* 0x000ee20000000a00 */
[----:B------:R-:W-:Y:S02]  /*05b0*/  IMAD.MOV.U32 R3, RZ, RZ, 0x70 ;  /* 0x00000070ff037424 */ /* 0x000fe400078e00ff */
[----:B---3--:R3:W-:Y:S03]  /*05c0*/  STS.64 [UR8], R6 ;  /* 0x00000006ff007988 */ /* 0x0087e60008000a08 */
[----:B--2---:R-:W-:-:S05]  /*05d0*/  LOP3.LUT R2, R2, 0x10, R3, 0xd8, !PT ;  /* 0x0000001002027812 */ /* 0x004fca00078ed803 */
[----:B------:R3:W-:Y:S02]  /*05e0*/  STS [UR8+0x8], R2 ;  /* 0x00000802ff007988 */ /* 0x0007e40008000808 */
.L_x_7:
[----:B------:R-:W-:Y:S05]  /*05f0*/  BSYNC.RECONVERGENT B0 ;  /* 0x0000000000007941 */ /* 0x000fea0003800200 */
.L_x_6:
[----:B------:R-:W-:Y:S04]  /*0600*/  BSSY.RECONVERGENT B0, `(.L_x_8) ;  /* 0x000000a000007945 */ /* 0x000fe80003800200 */
[----:B------:R-:W-:Y:S05]  /*0610*/  @P3 BRA `(.L_x_9) ;  /* 0x0000000000203947 */ /* 0x000fea0003800000 */
[----:B---3--:R-:W2:Y:S01]  /*0620*/  LDS R2, [UR8+0x34] ;  /* 0x00003408ff027984 */ /* 0x008ea20008000800 */
[----:B------:R-:W-:Y:S02]  /*0630*/  IMAD.MOV.U32 R3, RZ, RZ, 0x3f000000 ;  /* 0x3f000000ff037424 */ /* 0x000fe400078e00ff */
[----:B------:R-:W-:Y:S01]  /*0640*/  @!P3 IMAD.MOV.U32 R5, RZ, RZ, 0x7f ;  /* 0x0000007fff05b424 */ /* 0x000fe200078e00ff */
[----:B------:R-:W3:Y:S02]  /*0650*/  @!P3 LDS R6, [UR8+0x38] ;  /* 0x00003808ff06b984 */ /* 0x000ee40008000800 */
[----:B--2---:R-:W-:Y:S02]  /*0660*/  LOP3.LUT R2, R2, 0xff000000, R3, 0xb8, !PT ;  /* 0xff00000002027812 */ /* 0x004fe400078eb803 */
[----:B---3--:R-:W-:-:S03]  /*0670*/  @!P3 LOP3.LUT R3, R6, 0xff, R5, 0xb8, !PT ;  /* 0x000000ff0603b812 */ /* 0x008fc600078eb805 */
[----:B------:R2:W-:Y:S04]  /*0680*/  STS [UR8+0x34], R2 ;  /* 0x00003402ff007988 */ /* 0x0005e80008000808 */
[----:B------:R2:W-:Y:S02]  /*0690*/  @!P3 STS [UR8+0x38], R3 ;  /* 0x00003803ff00b988 */ /* 0x0005e40008000808 */
.L_x_9:
[----:B------:R-:W-:Y:S05]  /*06a0*/  BSYNC.RECONVERGENT B0 ;  /* 0x0000000000007941 */ /* 0x000fea0003800200 */
.L_x_8:
[----:B------:R-:W-:Y:S04]  /*06b0*/  BSSY.RECONVERGENT B0, `(.L_x_10) ;  /* 0x000000e000007945 */ /* 0x000fe80003800200 */
[----:B------:R-:W-:Y:S05]  /*06c0*/  @P3 BRA `(.L_x_11) ;  /* 0x0000000000303947 */ /* 0x000fea0003800000 */
[----:B--2---:R-:W2:Y:S01]  /*06d0*/  LDS R3, [UR8+0x34] ;  /* 0x00003408ff037984 */ /* 0x004ea20008000800 */
[----:B------:R-:W4:Y:S03]  /*06e0*/  LDC.64 R8, c[0x0][0x3a8] ;  /* 0x0000ea00ff087b82 */ /* 0x000f260000000a00 */
[----:B---3--:R-:W3:Y:S01]  /*06f0*/  LDS R2, [UR8+0x1c] ;  /* 0x00001c08ff027984 */ /* 0x008ee20008000800 */
[C---:B----4-:R-:W-:Y:S01]  /*0700*/  SHF.L.U64.HI R6, R8.reuse, 0x1, R9 ;  /* 0x0000000108067819 */ /* 0x050fe20000010209 */
[----:B------:R-:W-:-:S03]  /*0710*/  IMAD.SHL.U32 R5, R8, 0x2, RZ ;  /* 0x0000000208057824 */ /* 0x000fc600078e00ff */
[--C-:B------:R-:W-:Y:S02]  /*0720*/  SHF.R.U32.HI R7, RZ, 0x4, R6.reuse ;  /* 0x00000004ff077819 */ /* 0x100fe40000011606 */
[----:B------:R-:W-:-:S05]  /*0730*/  SHF.R.U64 R5, R5, 0x4, R6 ;  /* 0x0000000405057819 */ /* 0x000fca0000001206 */
[----:B------:R4:W-:Y:S01]  /*0740*/  STS [UR8+0xc], R5 ;  /* 0x00000c05ff007988 */ /* 0x0009e20008000808 */
[----:B--2---:R-:W-:Y:S02]  /*0750*/  LOP3.LUT R3, R3, 0x7, RZ, 0xb8, !PT ;  /* 0x0000000703037812 */ /* 0x004fe400078eb8ff */
[----:B---3--:R-:W-:-:S03]  /*0760*/  LOP3.LUT R2, R2, 0xf, R7, 0xb8, !PT ;  /* 0x0000000f02027812 */ /* 0x008fc600078eb807 */
[----:B------:R4:W-:Y:S04]  /*0770*/  STS [UR8+0x34], R3 ;  /* 0x00003403ff007988 */ /* 0x0009e80008000808 */
[----:B------:R4:W-:Y:S02]  /*0780*/  STS [UR8+0x1c], R2 ;  /* 0x00001c02ff007988 */ /* 0x0009e40008000808 */
.L_x_11:
[----:B------:R-:W-:Y:S05]  /*0790*/  BSYNC.RECONVERGENT B0 ;  /* 0x0000000000007941 */ /* 0x000fea0003800200 */
.L_x_10:
[----:B------:R-:W-:Y:S04]  /*07a0*/  BSSY.RECONVERGENT B1, `(.L_x_12) ;  /* 0x000001a000017945 */ /* 0x000fe80003800200 */
[----:B------:R-:W-:Y:S04]  /*07b0*/  BSSY.RELIABLE B0, `(.L_x_13) ;  /* 0x0000015000007945 */ /* 0x000fe80003800100 */
[----:B------:R-:W-:Y:S05]  /*07c0*/  @P3 BRA `(.L_x_14) ;  /* 0x0000000000203947 */ /* 0x000fea0003800000 */
[----:B--234-:R-:W2:Y:S02]  /*07d0*/  LDS R2, [UR8+0x34] ;  /* 0x00003408ff027984 */ /* 0x01cea40008000800 */
[----:B--2---:R-:W-:-:S05]  /*07e0*/  LOP3.LUT R2, R2, 0x38, RZ, 0xb8, !PT ;  /* 0x0000003802027812 */ /* 0x004fca00078eb8ff */
[----:B------:R2:W-:Y:S01]  /*07f0*/  STS [UR8+0x34], R2 ;  /* 0x00003402ff007988 */ /* 0x0005e20008000808 */
[----:B------:R-:W-:Y:S05]  /*0800*/  @P3 BRA `(.L_x_15) ;  /* 0x0000000000203947 */ /* 0x000fea0003800000 */
[----:B--2---:R-:W2:Y:S01]  /*0810*/  LDS R2, [UR8+0x8] ;  /* 0x00000808ff027984 */ /* 0x004ea20008000800 */
[----:B------:R-:W-:-:S05]  /*0820*/  IMAD.MOV.U32 R3, RZ, RZ, 0x780 ;  /* 0x00000780ff037424 */ /* 0x000fca00078e00ff */
[----:B--2---:R-:W-:-:S05]  /*0830*/  LOP3.LUT R2, R2, 0x500, R3, 0xd8, !PT ;  /* 0x0000050002027812 */ /* 0x004fca00078ed803 */
[----:B------:R5:W-:Y:S02]  /*0840*/  STS [UR8+0x8], R2 ;  /* 0x00000802ff007988 */ /* 0x000be40008000808 */
.L_x_14:
[----:B------:R-:W-:Y:S05]  /*0850*/  @P3 BRA `(.L_x_16) ;  /* 0x0000000000283947 */ /* 0x000fea0003800000 */
[----:B--2345:R-:W2:Y:S02]  /*0860*/  LDS R2, [UR8+0x8] ;  /* 0x00000808ff027984 */ /* 0x03cea40008000800 */
[----:B--2---:R-:W-:-:S05]  /*0870*/  LOP3.LUT R2, R2, 0x1800, RZ, 0xb8, !PT ;  /* 0x0000180002027812 */ /* 0x004fca00078eb8ff */
[----:B------:R3:W-:Y:S02]  /*0880*/  STS [UR8+0x8], R2 ;  /* 0x00000802ff007988 */ /* 0x0007e40008000808 */
.L_x_15:
[----:B------:R-:W-:Y:S05]  /*0890*/  @P3 BREAK.RELIABLE B0 ;  /* 0x0000000000003942 */ /* 0x000fea0003800100 */
[----:B------:R-:W-:Y:S05]  /*08a0*/  @P3 BRA `(.L_x_17) ;  /* 0x0000000000243947 */ /* 0x000fea0003800000 */
[----:B------:R-:W4:Y:S01]  /*08b0*/  LDS R3, [UR8+0x8] ;  /* 0x00000808ff037984 */ /* 0x000f220008000800 */
[----:B--23--:R-:W-:-:S05]  /*08c0*/  IMAD.MOV.U32 R2, RZ, RZ, 0x6000 ;  /* 0x00006000ff027424 */ /* 0x00cfca00078e00ff */
[----:B----4-:R-:W-:-:S04]  /*08d0*/  LOP3.LUT R2, R3, 0x6000, R2, 0xd8, !PT ;  /* 0x0000600003027812 */ /* 0x010fc800078ed802 */
[----:B------:R-:W-:-:S05]  /*08e0*/  LOP3.LUT R2, R2, 0x400000, RZ, 0xb8, !PT ;  /* 0x0040000002027812 */ /* 0x000fca00078eb8ff */
[----:B------:R2:W-:Y:S02]  /*08f0*/  STS [UR8+0x8], R2 ;  /* 0x00000802ff007988 */ /* 0x0005e40008000808 */
.L_x_16:
[----:B------:R-:W-:Y:S05]  /*0900*/  BSYNC.RELIABLE B0 ;  /* 0x0000000000007941 */ /* 0x000fea0003800100 */
.L_x_13:
[----:B--2345:R-:W2:Y:S02]  /*0910*/  @!P3 LDS R2, [UR8+0x8] ;  /* 0x00000808ff02b984 */ /* 0x03cea40008000800 */
[----:B--2---:R-:W-:-:S05]  /*0920*/  @!P3 LOP3.LUT R2, R2, 0x8000, RZ, 0xb8, !PT ;  /* 0x000080000202b812 */ /* 0x004fca00078eb8ff */
[----:B------:R4:W-:Y:S02]  /*0930*/  @!P3 STS [UR8+0x8], R2 ;  /* 0x00000802ff00b988 */ /* 0x0009e40008000808 */
.L_x_17:
[----:B------:R-:W-:Y:S05]  /*0940*/  BSYNC.RECONVERGENT B1 ;  /* 0x0000000000017941 */ /* 0x000fea0003800200 */
.L_x_12:
[----:B------:R-:W-:Y:S05]  /*0950*/  WARPSYNC.ALL ;  /* 0x0000000000007948 */ /* 0x000fea0003800000 */
[----:B------:R-:W-:Y:S01]  /*0960*/  NOP ;  /* 0x0000000000007918 */ /* 0x000fe20000000000 */
[----:B------:R-:W5:Y:S02]  /*0970*/  LDC R5, c[0x0][0x39c] ;  /* 0x0000e700ff057b82 */ /* 0x000f640000000800 */
[----:B-----5:R-:W-:Y:S01]  /*0980*/  VIADD R5, R5, 0xffffffff ;  /* 0xffffffff05057836 */ /* 0x020fe20000000000 */
[----:B------:R-:W-:Y:S06]  /*0990*/  @P0 BRA `(.L_x_18) ;  /* 0x0000000000300947 */ /* 0x000fec0003800000 */
[----:B--234-:R-:W2:Y:S01]  /*09a0*/  S2R R2, SR_LANEID ;  /* 0x0000000000027919 */ /* 0x01cea20000000000 */
[----:B------:R-:W-:Y:S05]  /*09b0*/  WARPSYNC.ALL ;  /* 0x0000000000007948 */ /* 0x000fea0003800000 */
[----:B------:R-:W-:Y:S01]  /*09c0*/  NOP ;  /* 0x0000000000007918 */ /* 0x000fe20000000000 */
[----:B--2---:R-:W-:-:S05]  /*09d0*/  IMAD.SHL.U32 R6, R2, 0x4, RZ ;  /* 0x0000000402067824 */ /* 0x004fca00078e00ff */
[----:B------:R-:W2:Y:S01]  /*09e0*/  LDS R7, [R6+UR8] ;  /* 0x0000000806077984 */ /* 0x000ea20008000800 */
[----:B------:R-:W-:-:S05]  /*09f0*/  IADD3 R2, P1, PT, R6, UR22, RZ ;  /* 0x0000001606027c10 */ /* 0x000fca000ff3e0ff */
[----:B------:R-:W-:-:S05]  /*0a00*/  IMAD.X R3, RZ, RZ, UR23, P1 ;  /* 0x00000017ff037e24 */ /* 0x000fca00088e06ff */
[----:B--2---:R5:W2:Y:S01]  /*0a10*/  ATOMG.E.EXCH.STRONG.GPU PT, RZ, [R2], R7 ;  /* 0x0000000702ff73a8 */ /* 0x004aa200041ee100 */
[----:B------:R-:W-:-:S04]  /*0a20*/  DEPBAR {5,4,3,2,1,0} ;  /* 0x0000003f0000791a */ /* 0x000fc80000000000 */
[----:B------:R-:W3:Y:S02]  /*0a30*/  CCTL.E.C.LDCU.IV.DEEP [UR22] ;  /* 0x0000000016007540 */ /* 0x000ee40009c08000 */
[----:B---3--:R5:W-:Y:S01]  /*0a40*/  UTMACCTL.IV [UR22] ;  /* 0x00000000160079b9 */ /* 0x008be20008000000 */
[----:B------:R-:W-:Y:S01]  /*0a50*/  NOP ;  /* 0x0000000000007918 */ /* 0x000fe20000000000 */
.L_x_18:
[----:B------:R-:W-:Y:S05]  /*0a60*/  @P0 BRA `(.L_x_19) ;  /* 0x00000000000c0947 */ /* 0x000fea0003800000 */
[----:B------:R0:W-:Y:S01]  /*0a70*/  UTMACMDFLUSH ;  /* 0x00000000000079b7 */ /* 0x0001e20000000000 */
[----:B------:R-:W-:Y:S05]  /*0a80*/  @P0 BRA `(.L_x_19) ;  /* 0x0000000000040947 */ /* 0x000fea0003800000 */
[----:B------:R-:W-:-:S04]  /*0a90*/  DEPBAR.LE SB0, 0x0 ;  /* 0x000080000000791a */ /* 0x000fc80000000000 */
.L_x_19:
[----:B------:R-:W-:Y:S05]  /*0aa0*/  WARPSYNC.ALL ;  /* 0x0000000000007948 */ /* 0x000fea0003800000 */
[----:B------:R-:W-:Y:S01]  /*0ab0*/  NOP ;  /* 0x0000000000007918 */ /* 0x000fe20000000000 */
[----:B--2---:R-:W-:Y:S06]  /*0ac0*/  BAR.SYNC.DEFER_BLOCKING 0x0 ;  /* 0x0000000000007b1d */ /* 0x004fec0000010000 */
[----:B------:R-:W-:Y:S02]  /*0ad0*/  BSSY.RECONVERGENT B1, `(.L_x_20) ;  /* 0x000000b000017945 */ /* 0x000fe40003800200 */
[----:B------:R-:W-:Y:S06]  /*0ae0*/  BAR.SYNC.DEFER_BLOCKING 0x0 ;  /* 0x0000000000007b1d */ /* 0x000fec0000010000 */
[----:B------:R2:W-:Y:S01]  /*0af0*/  @!P0 STS [R10], RZ ;  /* 0x000000ff0a008388 */ /* 0x0005e20000000800 */
[----:B------:R-:W-:Y:S01]  /*0b00*/  NOP ;  /* 0x0000000000007918 */ /* 0x000fe20000000000 */
[----:B------:R-:W-:Y:S05]  /*0b10*/  @P3 BRA `(.L_x_21) ;  /* 0x0000000000183947 */ /* 0x000fea0003800000 */
[----:B---345:R-:W3:Y:S01]  /*0b20*/  LDS R2, [UR8+0x8] ;  /* 0x00000808ff027984 */ /* 0x038ee20008000800 */
[----:B------:R-:W4:Y:S01]  /*0b30*/  LDC.64 R6, c[0x0][0x388] ;  /* 0x0000e200ff067b82 */ /* 0x000f220000000a00 */
[----:B------:R-:W-:Y:S02]  /*0b40*/  IMAD.MOV.U32 R3, RZ, RZ, 0x70 ;  /* 0x00000070ff037424 */ /* 0x000fe400078e00ff */
[----:B----4-:R4:W-:Y:S03]  /*0b50*/  STS.64 [UR8], R6 ;  /* 0x00000006ff007988 */ /* 0x0109e60008000a08 */
[----:B---3--:R-:W-:-:S05]  /*0b60*/  LOP3.LUT R2, R2, 0x10, R3, 0xd8, !PT ;  /* 0x0000001002027812 */ /* 0x008fca00078ed803 */
[----:B------:R4:W-:Y:S02]  /*0b70*/  STS [UR8+0x8], R2 ;  /* 0x00000802ff007988 */ /* 0x0009e40008000808 */
.L_x_21:
[----:B-----5:R-:W-:Y:S05]  /*0b80*/  BSYNC.RECONVERGENT B1 ;  /* 0x0000000000017941 */ /* 0x020fea0003800200 */
.L_x_20:
[----:B------:R-:W-:Y:S04]  /*0b90*/  BSSY.RECONVERGENT B1, `(.L_x_22) ;  /* 0x000000a000017945 */ /* 0x000fe80003800200 */
[----:B------:R-:W-:Y:S05]  /*0ba0*/  @P3 BRA `(.L_x_23) ;  /* 0x0000000000203947 */ /* 0x000fea0003800000 */
[----:B---34-:R-:W3:Y:S01]  /*0bb0*/  LDS R2, [UR8+0x34] ;  /* 0x00003408ff027984 */ /* 0x018ee20008000800 */
[----:B------:R-:W-:Y:S02]  /*0bc0*/  IMAD.MOV.U32 R7, RZ, RZ, 0x3f000000 ;  /* 0x3f000000ff077424 */ /* 0x000fe400078e00ff */
[----:B------:R-:W-:Y:S01]  /*0bd0*/  @!P3 IMAD.MOV.U32 R3, RZ, RZ, 0x3f ;  /* 0x0000003fff03b424 */ /* 0x000fe200078e00ff */
[----:B------:R-:W4:Y:S02]  /*0be0*/  @!P3 LDS R6, [UR8+0x38] ;  /* 0x00003808ff06b984 */ /* 0x000f240008000800 */
[----:B---3--:R-:W-:Y:S02]  /*0bf0*/  LOP3.LUT R2, R2, 0xff000000, R7, 0xb8, !PT ;  /* 0xff00000002027812 */ /* 0x008fe400078eb807 */
[----:B----4-:R-:W-:-:S03]  /*0c00*/  @!P3 LOP3.LUT R3, R6, 0xff, R3, 0xb8, !PT ;  /* 0x000000ff0603b812 */ /* 0x010fc600078eb803 */
[----:B------:R5:W-:Y:S04]  /*0c10*/  STS [UR8+0x34], R2 ;  /* 0x00003402ff007988 */ /* 0x000be80008000808 */
[----:B------:R5:W-:Y:S02]  /*0c20*/  @!P3 STS [UR8+0x38], R3 ;  /* 0x00003803ff00b988 */ /* 0x000be40008000808 */
.L_x_23:
[----:B------:R-:W-:Y:S05]  /*0c30*/  BSYNC.RECONVERGENT B1 ;  /* 0x0000000000017941 */ /* 0x000fea0003800200 */
.L_x_22:
[----:B------:R-:W-:Y:S04]  /*0c40*/  BSSY.RECONVERGENT B1, `(.L_x_24) ;  /* 0x0000004000017945 */ /* 0x000fe80003800200 */
[----:B------:R-:W-:Y:S05]  /*0c50*/  @P3 BRA `(.L_x_25) ;  /* 0x0000000000083947 */ /* 0x000fea0003800000 */
[----:B------:R2:W-:Y:S04]  /*0c60*/  STS [UR8+0x24], R11 ;  /* 0x0000240bff007988 */ /* 0x0005e80008000808 */
[----:B------:R2:W-:Y:S02]  /*0c70*/  STS [UR8+0x20], R5 ;  /* 0x00002005ff007988 */ /* 0x0005e40008000808 */
.L_x_25:
[----:B------:R-:W-:Y:S05]  /*0c80*/  BSYNC.RECONVERGENT B1 ;  /* 0x0000000000017941 */ /* 0x000fea0003800200 */
.L_x_24:
[----:B------:R-:W-:Y:S04]  /*0c90*/  BSSY.RECONVERGENT B1, `(.L_x_26) ;  /* 0x000000e000017945 */ /* 0x000fe80003800200 */
[----:B------:R-:W-:Y:S05]  /*0ca0*/  @P3 BRA `(.L_x_27) ;  /* 0x0000000000303947 */ /* 0x000fea0003800000 */
[----:B-----5:R-:W5:Y:S01]  /*0cb0*/  LDS R3, [UR8+0x34] ;  /* 0x00003408ff037984 */ /* 0x020f620008000800 */
[----:B----4-:R-:W4:Y:S03]  /*0cc0*/  LDC.64 R6, c[0x0][0x3b0] ;  /* 0x0000ec00ff067b82 */ /* 0x010f260000000a00 */
[----:B---3--:R-:W3:Y:S01]  /*0cd0*/  LDS R2, [UR8+0x1c] ;  /* 0x00001c08ff027984 */ /* 0x008ee20008000800 */
[C---:B----4-:R-:W-:Y:S01]  /*0ce0*/  SHF.L.U64.HI R7, R6.reuse, 0x1, R7 ;  /* 0x0000000106077819 */ /* 0x050fe20000010207 */
[----:B------:R-:W-:-:S03]  /*0cf0*/  IMAD.SHL.U32 R6, R6, 0x2, RZ ;  /* 0x0000000206067824 */ /* 0x000fc600078e00ff */
[--C-:B------:R-:W-:Y:S02]  /*0d00*/  SHF.R.U32.HI R9, RZ, 0x4, R7.reuse ;  /* 0x00000004ff097819 */ /* 0x100fe40000011607 */
[----:B------:R-:W-:-:S05]  /*0d10*/  SHF.R.U64 R6, R6, 0x4, R7 ;  /* 0x0000000406067819 */ /* 0x000fca0000001207 */
[----:B------:R4:W-:Y:S01]  /*0d20*/  STS [UR8+0xc], R6 ;  /* 0x00000c06ff007988 */ /* 0x0009e20008000808 */
[----:B-----5:R-:W-:Y:S02]  /*0d30*/  LOP3.LUT R3, R3, 0x7, RZ, 0xb8, !PT ;  /* 0x0000000703037812 */ /* 0x020fe400078eb8ff */
[----:B---3--:R-:W-:-:S03]  /*0d40*/  LOP3.LUT R2, R2, 0xf, R9, 0xb8, !PT ;  /* 0x0000000f02027812 */ /* 0x008fc600078eb809 */
[----:B------:R4:W-:Y:S04]  /*0d50*/  STS [UR8+0x34], R3 ;  /* 0x00003403ff007988 */ /* 0x0009e80008000808 */
[----:B------:R4:W-:Y:S02]  /*0d60*/  STS [UR8+0x1c], R2 ;  /* 0x00001c02ff007988 */ /* 0x0009e40008000808 */
.L_x_27:
[----:B------:R-:W-:Y:S05]  /*0d70*/  BSYNC.RECONVERGENT B1 ;  /* 0x0000000000017941 */ /* 0x000fea0003800200 */
.L_x_26:
[----:B------:R-:W-:Y:S04]  /*0d80*/  BSSY.RECONVERGENT B2, `(.L_x_28) ;  /* 0x000001a000027945 */ /* 0x000fe80003800200 */
[----:B------:R-:W-:Y:S04]  /*0d90*/  BSSY.RELIABLE B1, `(.L_x_29) ;  /* 0x0000015000017945 */ /* 0x000fe80003800100 */
[----:B------:R-:W-:Y:S05]  /*0da0*/  @P3 BRA `(.L_x_30) ;  /* 0x0000000000203947 */ /* 0x000fea0003800000 */
[----:B---345:R-:W3:Y:S02]  /*0db0*/  LDS R2, [UR8+0x34] ;  /* 0x00003408ff027984 */ /* 0x038ee40008000800 */
[----:B---3--:R-:W-:-:S05]  /*0dc0*/  LOP3.LUT R2, R2, 0x38, RZ, 0xb8, !PT ;  /* 0x0000003802027812 */ /* 0x008fca00078eb8ff */
[----:B------:R3:W-:Y:S01]  /*0dd0*/  STS [UR8+0x34], R2 ;  /* 0x00003402ff007988 */ /* 0x0007e20008000808 */
[----:B------:R-:W-:Y:S05]  /*0de0*/  @P3 BRA `(.L_x_31) ;  /* 0x0000000000203947 */ /* 0x000fea0003800000 */
[----:B---3--:R-:W3:Y:S01]  /*0df0*/  LDS R2, [UR8+0x8] ;  /* 0x00000808ff027984 */ /* 0x008ee20008000800 */
[----:B------:R-:W-:-:S05]  /*0e00*/  IMAD.MOV.U32 R3, RZ, RZ, 0x780 ;  /* 0x00000780ff037424 */ /* 0x000fca00078e00ff */
[----:B---3--:R-:W-:-:S05]  /*0e10*/  LOP3.LUT R2, R2, 0x500, R3, 0xd8, !PT ;  /* 0x0000050002027812 */ /* 0x008fca00078ed803 */
[----:B------:R3:W-:Y:S02]  /*0e20*/  STS [UR8+0x8], R2 ;  /* 0x00000802ff007988 */ /* 0x0007e40008000808 */
.L_x_30:
[----:B------:R-:W-:Y:S05]  /*0e30*/  @P3 BRA `(.L_x_32) ;  /* 0x0000000000283947 */ /* 0x000fea0003800000 */
[----:B---345:R-:W3:Y:S02]  /*0e40*/  LDS R2, [UR8+0x8] ;  /* 0x00000808ff027984 */ /* 0x038ee40008000800 */
[----:B---3--:R-:W-:-:S05]  /*0e50*/  LOP3.LUT R2, R2, 0x1800, RZ, 0xb8, !PT ;  /* 0x0000180002027812 */ /* 0x008fca00078eb8ff */
[----:B------:R4:W-:Y:S02]  /*0e60*/  STS [UR8+0x8], R2 ;  /* 0x00000802ff007988 */ /* 0x0009e40008000808 */
.L_x_31:
[----:B------:R-:W-:Y:S05]  /*0e70*/  @P3 BREAK.RELIABLE B1 ;  /* 0x0000000000013942 */ /* 0x000fea0003800100 */
[----:B------:R-:W-:Y:S05]  /*0e80*/  @P3 BRA `(.L_x_33) ;  /* 0x0000000000243947 */ /* 0x000fea0003800000 */
[----:B---34-:R-:W3:Y:S01]  /*0e90*/  LDS R2, [UR8+0x8] ;  /* 0x00000808ff027984 */ /* 0x018ee20008000800 */
[----:B------:R-:W-:-:S05]  /*0ea0*/  IMAD.MOV.U32 R3, RZ, RZ, 0x6000 ;  /* 0x00006000ff037424 */ /* 0x000fca00078e00ff */
[----:B---3--:R-:W-:-:S04]  /*0eb0*/  LOP3.LUT R2, R2, 0x6000, R3, 0xd8, !PT ;  /* 0x0000600002027812 */ /* 0x008fc800078ed803 */
[----:B------:R-:W-:-:S05]  /*0ec0*/  LOP3.LUT R2, R2, 0x400000, RZ, 0xb8, !PT ;  /* 0x0040000002027812 */ /* 0x000fca00078eb8ff */
[----:B------:R3:W-:Y:S02]  /*0ed0*/  STS [UR8+0x8], R2 ;  /* 0x00000802ff007988 */ /* 0x0007e40008000808 */
.L_x_32:
[----:B------:R-:W-:Y:S05]  /*0ee0*/  BSYNC.RELIABLE B1 ;  /* 0x0000000000017941 */ /* 0x000fea0003800100 */
.L_x_29:
[----:B---345:R-:W3:Y:S02]  /*0ef0*/  @!P3 LDS R2, [UR8+0x8] ;  /* 0x00000808ff02b984 */ /* 0x038ee40008000800 */
[----:B---3--:R-:W-:-:S05]  /*0f00*/  @!P3 LOP3.LUT R2, R2, 0x8000, RZ, 0xb8, !PT ;  /* 0x000080000202b812 */ /* 0x008fca00078eb8ff */
[----:B------:R5:W-:Y:S02]  /*0f10*/  @!P3 STS [UR8+0x8], R2 ;  /* 0x00000802ff00b988 */ /* 0x000be40008000808 */
.L_x_33:
[----:B------:R-:W-:Y:S05]  /*0f20*/  BSYNC.RECONVERGENT B2 ;  /* 0x0000000000027941 */ /* 0x000fea0003800200 */
.L_x_28:
[----:B------:R-:W-:Y:S05]  /*0f30*/  WARPSYNC.ALL ;  /* 0x0000000000007948 */ /* 0x000fea0003800000 */
[----:B------:R-:W-:Y:S01]  /*0f40*/  NOP ;  /* 0x0000000000007918 */ /* 0x000fe20000000000 */
[----:B------:R-:W-:-:S04]  /*0f50*/  UIADD3 UR5, UPT, UPT, UR4, 0x80, URZ ;  /* 0x0000008004057890 */ /* 0x000fc8000fffe0ff */
[----:B------:R-:W-:-:S04]  /*0f60*/  UIADD3 UR20, UP0, UPT, UR5, UR10, URZ ;  /* 0x0000000a05147290 */ /* 0x000fc8000ff1e0ff */
[----:B------:R-:W-:Y:S01]  /*0f70*/  ULEA.HI.X.SX32 UR21, UR5, UR11, 0x1, UP0 ;  /* 0x0000000b05157291 */ /* 0x000fe200080f0eff */
[----:B------:R-:W-:Y:S11]  /*0f80*/  @P0 BRA `(.L_x_34) ;  /* 0x0000000000300947 */ /* 0x000ff60003800000 */
[----:B---345:R-:W3:Y:S01]  /*0f90*/  S2R R2, SR_LANEID ;  /* 0x0000000000027919 */ /* 0x038ee20000000000 */
[----:B------:R-:W-:Y:S05]  /*0fa0*/  WARPSYNC.ALL ;  /* 0x0000000000007948 */ /* 0x000fea0003800000 */
[----:B------:R-:W-:Y:S01]  /*0fb0*/  NOP ;  /* 0x0000000000007918 */ /* 0x000fe20000000000 */
[----:B---3--:R-:W-:-:S05]  /*0fc0*/  IMAD.SHL.U32 R6, R2, 0x4, RZ ;  /* 0x0000000402067824 */ /* 0x008fca00078e00ff */
[----:B------:R-:W3:Y:S01]  /*0fd0*/  LDS R7, [R6+UR8] ;  /* 0x0000000806077984 */ /* 0x000ee20008000800 */
[----:B------:R-:W-:-:S05]  /*0fe0*/  IADD3 R2, P1, PT, R6, UR20, RZ ;  /* 0x0000001406027c10 */ /* 0x000fca000ff3e0ff */
[----:B------:R-:W-:-:S05]  /*0ff0*/  IMAD.X R3, RZ, RZ, UR21, P1 ;  /* 0x00000015ff037e24 */ /* 0x000fca00088e06ff */
[----:B---3--:R3:W4:Y:S01]  /*1000*/  ATOMG.E.EXCH.STRONG.GPU PT, RZ, [R2], R7 ;  /* 0x0000000702ff73a8 */ /* 0x00872200041ee100 */
[----:B------:R-:W-:-:S04]  /*1010*/  DEPBAR {5,4,3,2,1,0} ;  /* 0x0000003f0000791a */ /* 0x000fc80000000000 */
[----:B------:R-:W5:Y:S02]  /*1020*/  CCTL.E.C.LDCU.IV.DEEP [UR20] ;  /* 0x0000000014007540 */ /* 0x000f640009c08000 */
[----:B-----5:R3:W-:Y:S01]  /*1030*/  UTMACCTL.IV [UR20] ;  /* 0x00000000140079b9 */ /* 0x0207e20008000000 */
[----:B------:R-:W-:Y:S01]  /*1040*/  NOP ;  /* 0x0000000000007918 */ /* 0x000fe20000000000 */
.L_x_34:
[----:B------:R-:W-:Y:S05]  /*1050*/  @P0 BRA `(.L_x_35) ;  /* 0x00000000000c0947 */ /* 0x000fea0003800000 */
[----:B------:R0:W-:Y:S01]  /*1060*/  UTMACMDFLUSH ;  /* 0x00000000000079b7 */ /* 0x0001e20000000000 */
[----:B------:R-:W-:Y:S05]  /*1070*/  @P0 BRA `(.L_x_35) ;  /* 0x0000000000040947 */ /* 0x000fea0003800000 */
[----:B------:R-:W-:-:S04]  /*1080*/  DEPBAR.LE SB0, 0x0 ;  /* 0x000080000000791a */ /* 0x000fc80000000000 */
.L_x_35:
[----:B------:R-:W-:Y:S05]  /*1090*/  WARPSYNC.ALL ;  /* 0x0000000000007948 */ /* 0x000fea0003800000 */
[----:B------:R-:W-:Y:S01]  /*10a0*/  NOP ;  /* 0x0000000000007918 */ /* 0x000fe20000000000 */
[----:B----4-:R-:W-:Y:S06]  /*10b0*/  BAR.SYNC.DEFER_BLOCKING 0x0 ;  /* 0x0000000000007b1d */ /* 0x010fec0000010000 */
[----:B------:R-:W-:Y:S02]  /*10c0*/  BSSY.RECONVERGENT B2, `(.L_x_36) ;  /* 0x000000b000027945 */ /* 0x000fe40003800200 */
[----:B------:R-:W-:Y:S06]  /*10d0*/  BAR.SYNC.DEFER_BLOCKING 0x0 ;  /* 0x0000000000007b1d */ /* 0x000fec0000010000 */
[----:B------:R4:W-:Y:S01]  /*10e0*/  @!P0 STS [R10], RZ ;  /* 0x000000ff0a008388 */ /* 0x0009e20000000800 */
[----:B------:R-:W-:Y:S01]  /*10f0*/  NOP ;  /* 0x0000000000007918 */ /* 0x000fe20000000000 */
[----:B------:R-:W-:Y:S05]  /*1100*/  @P3 BRA `(.L_x_37) ;  /* 0x0000000000183947 */ /* 0x000fea0003800000 */
[----:B---3-5:R-:W3:Y:S01]  /*1110*/  LDS R2, [UR8+0x8] ;  /* 0x00000808ff027984 */ /* 0x028ee20008000800 */
[----:B------:R-:W5:Y:S01]  /*1120*/  LDC.64 R6, c[0x0][0x390] ;  /* 0x0000e400ff067b82 */ /* 0x000f620000000a00 */
[----:B------:R-:W-:Y:S02]  /*1130*/  IMAD.MOV.U32 R3, RZ, RZ, 0x70 ;  /* 0x00000070ff037424 */ /* 0x000fe400078e00ff */
[----:B-----5:R5:W-:Y:S03]  /*1140*/  STS.64 [UR8], R6 ;  /* 0x00000006ff007988 */ /* 0x020be60008000a08 */
[----:B---3--:R-:W-:-:S05]  /*1150*/  LOP3.LUT R2, R2, 0x10, R3, 0xd8, !PT ;  /* 0x0000001002027812 */ /* 0x008fca00078ed803 */
[----:B------:R5:W-:Y:S02]  /*1160*/  STS [UR8+0x8], R2 ;  /* 0x00000802ff007988 */ /* 0x000be40008000808 */
.L_x_37:
[----:B---3--:R-:W-:Y:S05]  /*1170*/  BSYNC.RECONVERGENT B2 ;  /* 0x0000000000027941 */ /* 0x008fea0003800200 */
.L_x_36:
[----:B------:R-:W-:Y:S04]  /*1180*/  BSSY.RECONVERGENT B3, `(.L_x_38) ;  /* 0x0000011000037945 */ /* 0x000fe80003800200 */
[----:B------:R-:W-:Y:S04]  /*1190*/  BSSY.RELIABLE B2, `(.L_x_39) ;  /* 0x000000e000027945 */ /* 0x000fe80003800100 */
[----:B------:R-:W-:Y:S05]  /*11a0*/  @P3 BRA `(.L_x_40) ;  /* 0x0000000000243947 */ /* 0x000fea0003800000 */
[----:B-----5:R-:W3:Y:S01]  /*11b0*/  LDS R2, [UR8+0x34] ;  /* 0x00003408ff027984 */ /* 0x020ee20008000800 */
[----:B------:R-:W-:-:S05]  /*11c0*/  IMAD.MOV.U32 R3, RZ, RZ, 0x3f000000 ;  /* 0x3f000000ff037424 */ /* 0x000fca00078e00ff */
[----:B---3--:R-:W-:-:S05]  /*11d0*/  LOP3.LUT R2, R2, 0xff000000, R3, 0xb8, !PT ;  /* 0xff00000002027812 */ /* 0x008fca00078eb803 */
[----:B------:R3:W-:Y:S01]  /*11e0*/  STS [UR8+0x34], R2 ;  /* 0x00003402ff007988 */ /* 0x0007e20008000808 */
[----:B------:R-:W-:Y:S05]  /*11f0*/  @P3 BRA `(.L_x_41) ;  /* 0x00000000001c3947 */ /* 0x000fea0003800000 */
[----:B---3--:R-:W3:Y:S01]  /*1200*/  LDS R2, [UR8+0x38] ;  /* 0x00003808ff027984 */ /* 0x008ee20008000800 */
[----:B------:R-:W-:-:S05]  /*1210*/  IMAD.MOV.U32 R3, RZ, RZ, 0x7f ;  /* 0x0000007fff037424 */ /* 0x000fca00078e00ff */
[----:B---3--:R-:W-:-:S05]  /*1220*/  LOP3.LUT R2, R2, 0xff, R3, 0xb8, !PT ;  /* 0x000000ff02027812 */ /* 0x008fca00078eb803 */
[----:B------:R3:W-:Y:S02]  /*1230*/  STS [UR8+0x38], R2 ;  /* 0x00003802ff007988 */ /* 0x0007e40008000808 */
.L_x_40:
[----:B------:R-:W-:Y:S05]  /*1240*/  @P3 BREAK.RELIABLE B2 ;  /* 0x0000000000023942 */ /* 0x000fea0003800100 */
[----:B------:R-:W-:Y:S05]  /*1250*/  @P3 BRA `(.L_x_42) ;  /* 0x00000000000c3947 */ /* 0x000fea0003800000 */
[----:B------:R2:W-:Y:S02]  /*1260*/  STS [UR8+0x20], R5 ;  /* 0x00002005ff007988 */ /* 0x0005e40008000808 */
.L_x_41:
[----:B------:R-:W-:Y:S05]  /*1270*/  BSYNC.RELIABLE B2 ;  /* 0x0000000000027941 */ /* 0x000fea0003800100 */
.L_x_39:
[----:B------:R2:W-:Y:S02]  /*1280*/  @!P3 STS [UR8+0x24], R4 ;  /* 0x00002404ff00b988 */ /* 0x0005e40008000808 */
.L_x_42:
[----:B------:R-:W-:Y:S05]  /*1290*/  BSYNC.RECONVERGENT B3 ;  /* 0x0000000000037941 */ /* 0x000fea0003800200 */
.L_x_38:
[----:B------:R-:W-:Y:S05]  /*12a0*/  WARPSYNC.ALL ;  /* 0x0000000000007948 */ /* 0x000fea0003800000 */
[----:B------:R-:W-:Y:S01]  /*12b0*/  NOP ;  /* 0x0000000000007918 */ /* 0x000fe20000000000 */
[----:B------:R-:W-:Y:S04]  /*12c0*/  BSSY.RECONVERGENT B3, `(.L_x_43) ;  /* 0x000000e000037945 */ /* 0x000fe80003800200 */
[----:B------:R-:W-:Y:S05]  /*12d0*/  @P3 BRA `(.L_x_44) ;  /* 0x0000000000303947 */ /* 0x000fea0003800000 */
[----:B------:R-:W2:Y:S02]  /*12e0*/  LDS R3, [UR8+0x34] ;  /* 0x00003408ff037984 */ /* 0x000ea40008000800 */
[----:B--2---:R-:W2:Y:S02]  /*12f0*/  LDC.64 R4, c[0x0][0x3b8] ;  /* 0x0000ee00ff047b82 */ /* 0x004ea40000000a00 */
[----:B---3-5:R-:W3:Y:S01]  /*1300*/  LDS R2, [UR8+0x1c] ;  /* 0x00001c08ff027984 */ /* 0x028ee20008000800 */
[C---:B--2---:R-:W-:Y:S01]  /*1310*/  SHF.L.U64.HI R5, R4.reuse, 0x1, R5 ;  /* 0x0000000104057819 */ /* 0x044fe20000010205 */
[----:B------:R-:W-:-:S03]  /*1320*/  IMAD.SHL.U32 R4, R4, 0x2, RZ ;  /* 0x0000000204047824 */ /* 0x000fc600078e00ff */
[--C-:B------:R-:W-:Y:S02]  /*1330*/  SHF.R.U32.HI R7, RZ, 0x4, R5.reuse ;  /* 0x00000004ff077819 */ /* 0x100fe40000011605 */
[----:B------:R-:W-:-:S05]  /*1340*/  SHF.R.U64 R4, R4, 0x4, R5 ;  /* 0x0000000404047819 */ /* 0x000fca0000001205 */
[----:B------:R2:W-:Y:S01]  /*1350*/  STS [UR8+0xc], R4 ;  /* 0x00000c04ff007988 */ /* 0x0005e20008000808 */
[----:B------:R-:W-:Y:S02]  /*1360*/  LOP3.LUT R3, R3, 0x7, RZ, 0xb8, !PT ;  /* 0x0000000703037812 */ /* 0x000fe400078eb8ff */
[----:B---3--:R-:W-:-:S03]  /*1370*/  LOP3.LUT R2, R2, 0xf, R7, 0xb8, !PT ;  /* 0x0000000f02027812 */ /* 0x008fc600078eb807 */
[----:B------:R2:W-:Y:S04]  /*1380*/  STS [UR8+0x34], R3 ;  /* 0x00003403ff007988 */ /* 0x0005e80008000808 */
[----:B------:R2:W-:Y:S02]  /*1390*/  STS [UR8+0x1c], R2 ;  /* 0x00001c02ff007988 */ /* 0x0005e40008000808 */
.L_x_44:
[----:B------:R-:W-:Y:S05]  /*13a0*/  BSYNC.RECONVERGENT B3 ;  /* 0x0000000000037941 */ /* 0x000fea0003800200 */
.L_x_43:
[----:B------:R-:W-:Y:S04]  /*13b0*/  BSSY.RECONVERGENT B4, `(.L_x_45) ;  /* 0x000001a000047945 */ /* 0x000fe80003800200 */
[----:B------:R-:W-:Y:S04]  /*13c0*/  BSSY.RELIABLE B3, `(.L_x_46) ;  /* 0x0000015000037945 */ /* 0x000fe80003800100 */
[----:B------:R-:W-:Y:S05]  /*13d0*/  @P3 BRA `(.L_x_47) ;  /* 0x0000000000203947 */ /* 0x000fea0003800000 */
[----:B--23-5:R-:W2:Y:S02]  /*13e0*/  LDS R2, [UR8+0x34] ;  /* 0x00003408ff027984 */ /* 0x02cea40008000800 */
[----:B--2---:R-:W-:-:S05]  /*13f0*/  LOP3.LUT R2, R2, 0x38, RZ, 0xb8, !PT ;  /* 0x0000003802027812 */ /* 0x004fca00078eb8ff */
[----:B------:R2:W-:Y:S01]  /*1400*/  STS [UR8+0x34], R2 ;  /* 0x00003402ff007988 */ /* 0x0005e20008000808 */
[----:B------:R-:W-:Y:S05]  /*1410*/  @P3 BRA `(.L_x_48) ;  /* 0x0000000000203947 */ /* 0x000fea0003800000 */
[----:B--2---:R-:W2:Y:S01]  /*1420*/  LDS R2, [UR8+0x8] ;  /* 0x00000808ff027984 */ /* 0x004ea20008000800 */
[----:B------:R-:W-:-:S05]  /*1430*/  IMAD.MOV.U32 R3, RZ, RZ, 0x780 ;  /* 0x00000780ff037424 */ /* 0x000fca00078e00ff */
[----:B--2---:R-:W-:-:S05]  /*1440*/  LOP3.LUT R2, R2, 0x500, R3, 0xd8, !PT ;  /* 0x0000050002027812 */ /* 0x004fca00078ed803 */
[----:B------:R2:W-:Y:S02]  /*1450*/  STS [UR8+0x8], R2 ;  /* 0x00000802ff007988 */ /* 0x0005e40008000808 */
.L_x_47:
[----:B------:R-:W-:Y:S05]  /*1460*/  @P3 BRA `(.L_x_49) ;  /* 0x0000000000283947 */ /* 0x000fea0003800000 */
[----:B--23-5:R-:W2:Y:S02]  /*1470*/  LDS R2, [UR8+0x8] ;  /* 0x00000808ff027984 */ /* 0x02cea40008000800 */
[----:B--2---:R-:W-:-:S05]  /*1480*/  LOP3.LUT R2, R2, 0x1800, RZ, 0xb8, !PT ;  /* 0x0000180002027812 */ /* 0x004fca00078eb8ff */
[----:B------:R3:W-:Y:S02]  /*1490*/  STS [UR8+0x8], R2 ;  /* 0x00000802ff007988 */ /* 0x0007e40008000808 */
.L_x_48:
[----:B------:R-:W-:Y:S05]  /*14a0*/  @P3 BREAK.RELIABLE B3 ;  /* 0x0000000000033942 */ /* 0x000fea0003800100 */
[----:B------:R-:W-:Y:S05]  /*14b0*/  @P3 BRA `(.L_x_50) ;  /* 0x0000000000243947 */ /* 0x000fea0003800000 */
[----:B--23--:R-:W2:Y:S01]  /*14c0*/  LDS R2, [UR8+0x8] ;  /* 0x00000808ff027984 */ /* 0x00cea20008000800 */
[----:B------:R-:W-:-:S05]  /*14d0*/  IMAD.MOV.U32 R3, RZ, RZ, 0x6000 ;  /* 0x00006000ff037424 */ /* 0x000fca00078e00ff */
[----:B--2---:R-:W-:-:S04]  /*14e0*/  LOP3.LUT R2, R2, 0x6000, R3, 0xd8, !PT ;  /* 0x0000600002027812 */ /* 0x004fc800078ed803 */
[----:B------:R-:W-:-:S05]  /*14f0*/  LOP3.LUT R2, R2, 0x400000, RZ, 0xb8, !PT ;  /* 0x0040000002027812 */ /* 0x000fca00078eb8ff */
[----:B------:R2:W-:Y:S02]  /*1500*/  STS [UR8+0x8], R2 ;  /* 0x00000802ff007988 */ /* 0x0005e40008000808 */
.L_x_49:
[----:B------:R-:W-:Y:S05]  /*1510*/  BSYNC.RELIABLE B3 ;  /* 0x0000000000037941 */ /* 0x000fea0003800100 */
.L_x_46:
[----:B--23-5:R-:W2:Y:S02]  /*1520*/  @!P3 LDS R2, [UR8+0x8] ;  /* 0x00000808ff02b984 */ /* 0x02cea40008000800 */
[----:B--2---:R-:W-:-:S05]  /*1530*/  @!P3 LOP3.LUT R2, R2, 0x8000, RZ, 0xb8, !PT ;  /* 0x000080000202b812 */ /* 0x004fca00078eb8ff */
[----:B------:R5:W-:Y:S02]  /*1540*/  @!P3 STS [UR8+0x8], R2 ;  /* 0x00000802ff00b988 */ /* 0x000be40008000808 */
.L_x_50:
[----:B------:R-:W-:Y:S05]  /*1550*/  BSYNC.RECONVERGENT B4 ;  /* 0x0000000000047941 */ /* 0x000fea0003800200 */
.L_x_45:
[----:B------:R-:W-:Y:S05]  /*1560*/  WARPSYNC.ALL ;  /* 0x0000000000007948 */ /* 0x000fea0003800000 */
[----:B------:R-:W-:Y:S01]  /*1570*/  NOP ;  /* 0x0000000000007918 */ /* 0x000fe20000000000 */
[----:B------:R-:W-:-:S04]  /*1580*/  UIADD3 UR4, UPT, UPT, UR4, 0x100, URZ ;  /* 0x0000010004047890 */ /* 0x000fc8000fffe0ff */
[----:B------:R-:W-:-:S04]  /*1590*/  UIADD3 UR10, UP0, UPT, UR4, UR10, URZ ;  /* 0x0000000a040a7290 */ /* 0x000fc8000ff1e0ff */
[----:B------:R-:W-:Y:S01]  /*15a0*/  ULEA.HI.X.SX32 UR11, UR4, UR11, 0x1, UP0 ;  /* 0x0000000b040b7291 */ /* 0x000fe200080f0eff */
[----:B------:R-:W-:Y:S11]  /*15b0*/  @P0 BRA `(.L_x_51) ;  /* 0x0000000000300947 */ /* 0x000ff60003800000 */
[----:B--23-5:R-:W2:Y:S01]  /*15c0*/  S2R R2, SR_LANEID ;  /* 0x0000000000027919 */ /* 0x02cea20000000000 */
[----:B------:R-:W-:Y:S05]  /*15d0*/  WARPSYNC.ALL ;  /* 0x0000000000007948 */ /* 0x000fea0003800000 */
[----:B------:R-:W-:Y:S01]  /*15e0*/  NOP ;  /* 0x0000000000007918 */ /* 0x000fe20000000000 */
[----:B--2---:R-:W-:-:S05]  /*15f0*/  IMAD.SHL.U32 R4, R2, 0x4, RZ ;  /* 0x0000000402047824 */ /* 0x004fca00078e00ff */
[----:B------:R-:W2:Y:S01]  /*1600*/  LDS R5, [R4+UR8] ;  /* 0x0000000804057984 */ /* 0x000ea20008000800 */
[----:B------:R-:W-:-:S05]  /*1610*/  IADD3 R2, P1, PT, R4, UR10, RZ ;  /* 0x0000000a04027c10 */ /* 0x000fca000ff3e0ff */
[----:B------:R-:W-:-:S05]  /*1620*/  IMAD.X R3, RZ, RZ, UR11, P1 ;  /* 0x0000000bff037e24 */ /* 0x000fca00088e06ff */
[----:B--2---:R2:W3:Y:S01]  /*1630*/  ATOMG.E.EXCH.STRONG.GPU PT, RZ, [R2], R5 ;  /* 0x0000000502ff73a8 */ /* 0x0044e200041ee100 */
[----:B------:R-:W-:-:S04]  /*1640*/  DEPBAR {5,4,3,2,1,0} ;  /* 0x0000003f0000791a */ /* 0x000fc80000000000 */
[----:B------:R-:W5:Y:S02]  /*1650*/  CCTL.E.C.LDCU.IV.DEEP [UR10] ;  /* 0x000000000a007540 */ /* 0x000f640009c08000 */
[----:B-----5:R2:W-:Y:S01]  /*1660*/  UTMACCTL.IV [UR10] ;  /* 0x000000000a0079b9 */ /* 0x0205e20008000000 */
[----:B------:R-:W-:Y:S01]  /*1670*/  NOP ;  /* 0x0000000000007918 */ /* 0x000fe20000000000 */
.L_x_51:
[----:B------:R-:W-:Y:S05]  /*1680*/  @P0 BRA `(.L_x_52) ;  /* 0x00000000000c0947 */ /* 0x000fea0003800000 */
[----:B------:R0:W-:Y:S01]  /*1690*/  UTMACMDFLUSH ;  /* 0x00000000000079b7 */ /* 0x0001e20000000000 */
[----:B------:R-:W-:Y:S05]  /*16a0*/  @P0 BRA `(.L_x_52) ;  /* 0x0000000000040947 */ /* 0x000fea0003800000 */
[----:B------:R-:W-:-:S04]  /*16b0*/  DEPBAR.LE SB0, 0x0 ;  /* 0x000080000000791a */ /* 0x000fc80000000000 */
.L_x_52:
[----:B------:R-:W-:Y:S05]  /*16c0*/  WARPSYNC.ALL ;  /* 0x0000000000007948 */ /* 0x000fea0003800000 */
[----:B------:R-:W-:Y:S01]  /*16d0*/  NOP ;  /* 0x0000000000007918 */ /* 0x000fe20000000000 */
[----:B---3--:R-:W-:Y:S01]  /*16e0*/  BAR.SYNC.DEFER_BLOCKING 0x0 ;  /* 0x0000000000007b1d */ /* 0x008fe20000010000 */
[----:B--2--5:R-:W-:Y:S01]  /*16f0*/  SHF.R.U32.HI R2, RZ, 0x5, R0 ;  /* 0x00000005ff027819 */ /* 0x024fe20000011600 */
[----:B------:R-:W-:-:S03]  /*1700*/  USHF.L.U32 UR9, UR9, 0x8, URZ ;  /* 0x0000000809097899 */ /* 0x000fc600080006ff */
[----:B------:R-:W-:Y:S01]  /*1710*/  R2UR UR12, R2 ;  /* 0x00000000020c72ca */ /* 0x000fe200000e0000 */
[----:B------:R-:W-:Y:S01]  /*1720*/  VOTEU.ALL UP0, P3 ;  /* 0x0000000000ff7886 */ /* 0x000fe20001800000 */
[----:B------:R-:W-:Y:S01]  /*1730*/  UMOV UR4, 0x1 ;  /* 0x0000000100047882 */ /* 0x000fe20000000000 */
[----:B------:R-:W-:Y:S01]  /*1740*/  VOTEU.ALL UP1, P3 ;  /* 0x0000000000ff7886 */ /* 0x000fe20001820000 */
[----:B------:R-:W-:Y:S02]  /*1750*/  BSSY.RECONVERGENT B4, `(.L_x_53) ;  /* 0x0000018000047945 */ /* 0x000fe40003800200 */
[----:B------:R-:W-:-:S04]  /*1760*/  @!UP0 UIADD3 UR6, UPT, UPT, -UR4, 0x100000, URZ ;  /* 0x0010000004068890 */ /* 0x000fc8000fffe1ff */
[----:B------:R-:W-:Y:S02]  /*1770*/  @!UP0 USHF.L.U32 UR7, UR6, 0xb, URZ ;  /* 0x0000000b06078899 */ /* 0x000fe400080006ff */
[----:B------:R-:W-:Y:S02]  /*1780*/  @!UP0 USHF.L.U32 UR6, UR6, 0x1, URZ ;  /* 0x0000000106068899 */ /* 0x000fe400080006ff */
[----:B------:R-:W-:-:S04]  /*1790*/  @!UP0 UIADD3 UR4, UPT, UPT, -UR4, 0x100000, URZ ;  /* 0x0010000004048890 */ /* 0x000fc8000fffe1ff */
[----:B------:R-:W-:Y:S02]  /*17a0*/  @!UP0 USHF.L.U32 UR5, UR4, 0xb, URZ ;  /* 0x0000000b04058899 */ /* 0x000fe400080006ff */
[----:B------:R-:W-:Y:S01]  /*17b0*/  @!UP0 USHF.L.U32 UR4, UR4, 0x1, URZ ;  /* 0x0000000104048899 */ /* 0x000fe200080006ff */
[----:B------:R-:W-:Y:S01]  /*17c0*/  VOTEU.ALL UP0, P3 ;  /* 0x0000000000ff7886 */ /* 0x000fe20001800000 */
[----:B------:R-:W2:Y:S04]  /*17d0*/  FENCE.VIEW.ASYNC.S ;  /* 0x00000000000073c6 */ /* 0x000ea80000000000 */
[----:B--2---:R2:W3:Y:S06]  /*17e0*/  @!UP0 SYNCS.EXCH.64 URZ, [UR8+0x24000], UR6 ;  /* 0x0240000608ff85b2 */ /* 0x0044ec0008000100 */
[----:B------:R2:W3:Y:S02]  /*17f0*/  @!UP1 SYNCS.EXCH.64 URZ, [UR8+0x24020], UR4 ;  /* 0x0240200408ff95b2 */ /* 0x0004e40008000100 */
[----:B---3--:R-:W-:Y:S06]  /*1800*/  BAR.SYNC.DEFER_BLOCKING 0x0 ;  /* 0x0000000000007b1d */ /* 0x008fec0000010000 */
[----:B------:R-:W-:Y:S05]  /*1810*/  @P3 BRA `(.L_x_54) ;  /* 0x00000000002c3947 */ /* 0x000fea0003800000 */
[----:B--2---:R-:W-:Y:S02]  /*1820*/  UMOV UR4, 0x1 ;  /* 0x0000000100047882 */ /* 0x004fe40000000000 */
[----:B------:R-:W-:-:S04]  /*1830*/  UIADD3 UR6, UPT, UPT, -UR4, 0x100000, URZ ;  /* 0x0010000004067890 */ /* 0x000fc8000fffe1ff */
[----:B------:R-:W-:Y:S02]  /*1840*/  USHF.L.U32 UR7, UR6, 0xb, URZ ;  /* 0x0000000b06077899 */ /* 0x000fe400080006ff */
[----:B------:R-:W-:Y:S02]  /*1850*/  USHF.L.U32 UR6, UR6, 0x1, URZ ;  /* 0x0000000106067899 */ /* 0x000fe400080006ff */
[----:B------:R-:W-:-:S04]  /*1860*/  UIADD3 UR4, UPT, UPT, -UR4, 0x100000, URZ ;  /* 0x0010000004047890 */ /* 0x000fc8000fffe1ff */
[----:B------:R-:W-:Y:S02]  /*1870*/  USHF.L.U32 UR5, UR4, 0xb, URZ ;  /* 0x0000000b04057899 */ /* 0x000fe400080006ff */
[----:B------:R-:W-:Y:S01]  /*1880*/  USHF.L.U32 UR4, UR4, 0x1, URZ ;  /* 0x0000000104047899 */ /* 0x000fe200080006ff */
[----:B------:R-:W2:Y:S03]  /*1890*/  FENCE.VIEW.ASYNC.S ;  /* 0x00000000000073c6 */ /* 0x000ea60000000000 */
[----:B--2---:R3:W5:Y:S08]  /*18a0*/  SYNCS.EXCH.64 URZ, [UR8+0x24008], UR6 ;  /* 0x0240080608ff75b2 */ /* 0x0047700008000100 */
[----:B------:R3:W2:Y:S02]  /*18b0*/  SYNCS.EXCH.64 URZ, [UR8+0x24028], UR4 ;  /* 0x0240280408ff75b2 */ /* 0x0006a40008000100 */
[----:B---3--:R-:W-:Y:S01]  /*18c0*/  NOP ;  /* 0x0000000000007918 */ /* 0x008fe20000000000 */
.L_x_54:
[----:B--2---:R-:W-:Y:S05]  /*18d0*/  BSYNC.RECONVERGENT B4 ;  /* 0x0000000000047941 */ /* 0x004fea0003800200 */
.L_x_53:
[----:B-----5:R-:W-:Y:S01]  /*18e0*/  BAR.SYNC.DEFER_BLOCKING 0x0 ;  /* 0x0000000000007b1d */ /* 0x020fe20000010000 */
[----:B------:R-:W-:Y:S01]  /*18f0*/  UIADD3 UR6, UPT, UPT, UR8, 0x24020, URZ ;  /* 0x0002402008067890 */ /* 0x000fe2000fffe0ff */
[----:B------:R-:W-:Y:S01]  /*1900*/  ISETP.GE.AND P0, PT, R12, 0x1, PT ;  /* 0x000000010c00780c */ /* 0x000fe20003f06270 */
[----:B------:R-:W-:-:S03]  /*1910*/  USHF.L.U32 UR7, UR13, 0x7, URZ ;  /* 0x000000070d077899 */ /* 0x000fc600080006ff */
[----:B------:R-:W-:Y:S04]  /*1920*/  BSSY.RECONVERGENT B4, `(.L_x_55) ;  /* 0x000000d000047945 */ /* 0x000fe80003800200 */
[----:B------:R-:W-:Y:S05]  /*1930*/  @P3 BRA `(.L_x_56) ;  /* 0x00000000002c3947 */ /* 0x000fea0003800000 */
[----:B------:R-:W-:Y:S02]  /*1940*/  UMOV UR4, 0x1 ;  /* 0x0000000100047882 */ /* 0x000fe40000000000 */
[----:B------:R-:W-:-:S04]  /*1950*/  UIADD3 UR14, UPT, UPT, -UR4, 0x100000, URZ ;  /* 0x00100000040e7890 */ /* 0x000fc8000fffe1ff */
[----:B------:R-:W-:Y:S02]  /*1960*/  USHF.L.U32 UR15, UR14, 0xb, URZ ;  /* 0x0000000b0e0f7899 */ /* 0x000fe400080006ff */
[----:B------:R-:W-:Y:S02]  /*1970*/  USHF.L.U32 UR14, UR14, 0x1, URZ ;  /* 0x000000010e0e7899 */ /* 0x000fe400080006ff */
[----:B------:R-:W-:-:S04]  /*1980*/  UIADD3 UR4, UPT, UPT, -UR4, 0x100000, URZ ;  /* 0x0010000004047890 */ /* 0x000fc8000fffe1ff */
[----:B------:R-:W-:Y:S02]  /*1990*/  USHF.L.U32 UR5, UR4, 0xb, URZ ;  /* 0x0000000b04057899 */ /* 0x000fe400080006ff */
[----:B------:R-:W-:Y:S01]  /*19a0*/  USHF.L.U32 UR4, UR4, 0x1, URZ ;  /* 0x0000000104047899 */ /* 0x000fe200080006ff */
[----:B------:R-:W2:Y:S03]  /*19b0*/  FENCE.VIEW.ASYNC.S ;  /* 0x00000000000073c6 */ /* 0x000ea60000000000 */
[----:B--2---:R2:W3:Y:S08]  /*19c0*/  SYNCS.EXCH.64 URZ, [UR8+0x24010], UR14 ;  /* 0x0240100e08ff75b2 */ /* 0x0044f00008000100 */
[----:B------:R2:W5:Y:S01]  /*19d0*/  SYNCS.EXCH.64 URZ, [UR8+0x24030], UR4 ;  /* 0x0240300408ff75b2 */ /* 0x0005620008000100 */
[----:B------:R-:W-:Y:S01]  /*19e0*/  NOP ;  /* 0x0000000000007918 */ /* 0x000fe20000000000 */
.L_x_56:
[----:B--2---:R-:W-:Y:S05]  /*19f0*/  BSYNC.RECONVERGENT B4 ;  /* 0x0000000000047941 */ /* 0x004fea0003800200 */
.L_x_55:
[----:B------:R-:W-:Y:S05]  /*1a00*/  @!P0 BRA `(.L_x_57) ;  /* 0x0000000800908947 */ /* 0x000fea0003800000 */
[----:B---3-5:R-:W-:Y:S01]  /*1a10*/  BAR.SYNC.DEFER_BLOCKING 0x0 ;  /* 0x0000000000007b1d */ /* 0x028fe20000010000 */
[----:B------:R-:W-:Y:S01]  /*1a20*/  ELECT P1, URZ, PT ;  /* 0x0000000000ff782f */ /* 0x000fe20003820000 */
[----:B------:R-:W-:Y:S01]  /*1a30*/  @!P3 IMAD.MOV.U32 R2, RZ, RZ, 0xc000 ;  /* 0x0000c000ff02b424 */ /* 0x000fe200078e00ff */
[----:B------:R-:W-:Y:S02]  /*1a40*/  UIADD3 UR16, UPT, UPT, UR8, 0x18000, URZ ;  /* 0x0001800008107890 */ /* 0x000fe4000fffe0ff */
[----:B------:R-:W-:Y:S01]  /*1a50*/  ISETP.LT.U32.AND P1, PT, R132, 0x20, P1 ;  /* 0x000000208400780c */ /* 0x000fe20000f21070 */
[----:B------:R-:W-:Y:S01]  /*1a60*/  UMOV UR19, UR7 ;  /* 0x0000000700137c82 */ /* 0x000fe20008000000 */
[----:B------:R-:W-:Y:S01]  /*1a70*/  ELECT P0, URZ, PT ;  /* 0x0000000000ff782f */ /* 0x000fe20003800000 */
[----:B------:R-:W-:-:S03]  /*1a80*/  ULOP3.LUT UR4, UR12, 0x3, URZ, 0xc0, !UPT ;  /* 0x000000030c047892 */ /* 0x000fc6000f8ec0ff */
[----:B------:R-:W-:Y:S01]  /*1a90*/  ISETP.LT.U32.AND P0, PT, R132, 0x80, P0 ;  /* 0x000000808400780c */ /* 0x000fe20000701070 */
[----:B------:R-:W-:Y:S02]  /*1aa0*/  ULEA UR28, UR4, UR8, 0xd ;  /* 0x00000008041c7291 */ /* 0x000fe4000f8e68ff */
[----:B------:R-:W-:-:S04]  /*1ab0*/  ULEA UR30, UR4, UR9, 0x6 ;  /* 0x00000009041e7291 */ /* 0x000fc8000f8e30ff */
[----:B------:R-:W-:Y:S01]  /*1ac0*/  VOTEU.ANY UP0, P1 ;  /* 0x0000000000ff7886 */ /* 0x000fe20000800100 */
[----:B------:R-:W-:-:S04]  /*1ad0*/  VOTEU.ANY UP2, P1 ;  /* 0x0000000000ff7886 */ /* 0x000fc80000840100 */
[----:B------:R-:W-:Y:S02]  /*1ae0*/  @UP0 UIADD3 UR17, UPT, UPT, UR8, 0x24000, URZ ;  /* 0x0002400008110890 */ /* 0x000fe4000fffe0ff */
[----:B------:R2:W-:Y:S01]  /*1af0*/  @!P3 SYNCS.ARRIVE.TRANS64 RZ, [UR8+0x24000], R2 ;  /* 0x02400002ffffb9a7 */ /* 0x0005e20008000008 */
[----:B------:R-:W-:Y:S01]  /*1b00*/  @UP0 UMOV UR18, URZ ;  /* 0x000000ff00120c82 */ /* 0x000fe20008000000 */
[----:B------:R-:W-:Y:S01]  /*1b10*/  BAR.SYNC.DEFER_BLOCKING 0x0 ;  /* 0x0000000000007b1d */ /* 0x000fe20000010000 */
[----:B------:R-:W-:-:S05]  /*1b20*/  UISETP.NE.U32.AND UP0, UPT, UR12, URZ, UPT ;  /* 0x000000ff0c00728c */ /* 0x000fca000bf05070 */
[----:B------:R-:W-:Y:S01]  /*1b30*/  VOTEU.ANY UP1, P0 ;  /* 0x0000000000ff7886 */ /* 0x000fe20000020100 */
[----:B------:R-:W-:-:S04]  /*1b40*/  VOTEU.ANY UP3, P0 ;  /* 0x0000000000ff7886 */ /* 0x000fc80000060100 */
[----:B------:R-:W-:Y:S01]  /*1b50*/  @UP1 UIADD3 UR29, UPT, UPT, UR8, 0x24000, URZ ;  /* 0x00024000081d1890 */ /* 0x000fe2000fffe0ff */
[----:B------:R-:W-:Y:S01]  /*1b60*/  @UP1 UMOV UR31, URZ ;  /* 0x000000ff001f1c82 */ /* 0x000fe20008000000 */
[----:B------:R2:W-:Y:S01]  /*1b70*/  @UP2 UTMALDG.2D [UR16], [UR22] ;  /* 0x00000010160025b4 */ /* 0x0005e20008008000 */
[----:B------:R3:W-:Y:S06]  /*1b80*/  MEMBAR.ALL.CTA ;  /* 0x0000000000007992 */ /* 0x0007ec0000008000 */
[----:B---3--:R-:W3:Y:S02]  /*1b90*/  FENCE.VIEW.ASYNC.S ;  /* 0x00000000000073c6 */ /* 0x008ee40000000000 */
[----:B---3--:R-:W-:Y:S06]  /*1ba0*/  BAR.SYNC.DEFER_BLOCKING 0x0 ;  /* 0x0000000000007b1d */ /* 0x008fec0000010000 */
[----:B------:R2:W-:Y:S02]  /*1bb0*/  @UP3 UTMALDG.2D [UR28], [UR20] ;  /* 0x0000001c140035b4 */ /* 0x0005e40008008000 */
[----:B------:R-:W-:Y:S06]  /*1bc0*/  BAR.SYNC.DEFER_BLOCKING 0x0 ;  /* 0x0000000000007b1d */ /* 0x000fec0000010000 */
[----:B------:R-:W3:Y:S02]  /*1bd0*/  SYNCS.PHASECHK.TRANS64.TRYWAIT P0, [UR8+0x24000], RZ ;  /* 0x024000ffff0075a7 */ /* 0x000ee40008001108 */
[----:B--23--:R-:W-:Y:S05]  /*1be0*/  @!P0 BRA `(.L_x_58) ;  /* 0x0000001000d48947 */ /* 0x00cfea0003800000 */
.L_x_74:
[----:B------:R-:W-:Y:S05]  /*1bf0*/  BRA.U UP0, `(.L_x_59) ;  /* 0x0000000100787547 */ /* 0x000fea000b800000 */
[----:B------:R-:W-:Y:S02]  /*1c00*/  USHF.R.U32.HI UR14, URZ, 0x4, UR16 ;  /* 0x00000004ff0e7899 */ /* 0x000fe40008011610 */
[----:B------:R-:W-:Y:S02]  /*1c10*/  USHF.R.U32.HI UR13, URZ, 0x4, UR8 ;  /* 0x00000004ff0d7899 */ /* 0x000fe40008011608 */
[----:B------:R-:W-:Y:S02]  /*1c20*/  USGXT.U32 UR14, UR14, 0xe ;  /* 0x0000000e0e0e789a */ /* 0x000fe40008000000 */
[----:B------:R-:W-:Y:S02]  /*1c30*/  USGXT.U32 UR13, UR13, 0xe ;  /* 0x0000000e0d0d789a */ /* 0x000fe40008000000 */
[----:B------:R-:W-:Y:S02]  /*1c40*/  UIADD3 UR32, UP0, UPT, UR14, 0x2, URZ ;  /* 0x000000020e207890 */ /* 0x000fe4000ff1e0ff */
[----:B------:R-:W-:Y:S01]  /*1c50*/  UIADD3 UR30, UP1, UPT, UR13, 0x2000080, URZ ;  /* 0x020000800d1e7890 */ /* 0x000fe2000ff3e0ff */
[----:B------:R-:W-:Y:S01]  /*1c60*/  UMOV UR4, URZ ;  /* 0x000000ff00047c82 */ /* 0x000fe20008000000 */
[----:B------:R-:W-:Y:S01]  /*1c70*/  UMOV UR5, URZ ;  /* 0x000000ff00057c82 */ /* 0x000fe20008000000 */
[----:B------:R-:W-:-:S02]  /*1c80*/  UIADD3.X UR33, UPT, UPT, UR4, 0x40004040, URZ, UP0, !UPT ;  /* 0x4000404004217890 */ /* 0x000fc400087fe4ff */
[----:B------:R-:W-:Y:S02]  /*1c90*/  UIADD3.X UR31, UPT, UPT, UR5, 0x40004040, URZ, UP1, !UPT ;  /* 0x40004040051f7890 */ /* 0x000fe40008ffe4ff */
[----:B------:R-:W-:Y:S02]  /*1ca0*/  ULOP3.LUT UR4, UR13, 0x2000000, URZ, 0xfc, !UPT ;  /* 0x020000000d047892 */ /* 0x000fe4000f8efcff */
[----:B------:R-:W-:Y:S02]  /*1cb0*/  UIADD3.64 UR16, UPT, UPT, UR32, 0x2, URZ ;  /* 0x0000000220107897 */ /* 0x000fe4000fffe0ff */
[----:B------:R-:W-:Y:S02]  /*1cc0*/  UIADD3.64 UR18, UPT, UPT, UR30, 0x80, URZ ;  /* 0x000000801e127897 */ /* 0x000fe4000fffe0ff */
[----:B------:R-:W-:Y:S02]  /*1cd0*/  UIADD3.64 UR26, UPT, UPT, UR32, 0x4, URZ ;  /* 0x00000004201a7897 */ /* 0x000fe4000fffe0ff */
[----:B------:R-:W-:Y:S01]  /*1ce0*/  UIADD3.64 UR28, UPT, UPT, UR30, 0x100, URZ ;  /* 0x000001001e1c7897 */ /* 0x000fe2000fffe0ff */
[----:B------:R-:W-:Y:S01]  /*1cf0*/  UMOV UR34, 0x0 ;  /* 0x0000000000227882 */ /* 0x000fe20000000000 */
[----:B------:R-:W-:Y:S01]  /*1d00*/  UMOV UR35, 0x8410490 ;  /* 0x0841049000237882 */ /* 0x000fe20000000000 */
[----:B------:R-:W-:Y:S01]  /*1d10*/  UMOV UR15, 0x40004040 ;  /* 0x40004040000f7882 */ /* 0x000fe20000000000 */
[----:B------:R-:W-:Y:S01]  /*1d20*/  UMOV UR5, 0x40004040 ;  /* 0x4000404000057882 */ /* 0x000fe20000000000 */
[----:B------:R-:W-:Y:S01]  /*1d30*/  UMOV UR36, 0x0 ;  /* 0x0000000000247882 */ /* 0x000fe20000000000 */
[----:B------:R-:W-:Y:S01]  /*1d40*/  UMOV UR37, 0x8410490 ;  /* 0x0841049000257882 */ /* 0x000fe20000000000 */
[----:B------:R-:W-:Y:S01]  /*1d50*/  UMOV UR38, 0x0 ;  /* 0x0000000000267882 */ /* 0x000fe20000000000 */
[----:B------:R-:W-:Y:S01]  /*1d60*/  UMOV UR39, 0x8410490 ;  /* 0x0841049000277882 */ /* 0x000fe20000000000 */
[----:B------:R2:W-:Y:S01]  /*1d70*/  UTCHMMA gdesc[UR14], gdesc[UR4], tmem[UR24], tmem[UR34], idesc[UR35], !UPT ;  /* 0x00ff22040e0075ea */ /* 0x0005e2000f800018 */
[----:B------:R-:W-:Y:S01]  /*1d80*/  UMOV UR40, 0x0 ;  /* 0x0000000000287882 */ /* 0x000fe20000000000 */
[----:B------:R-:W-:Y:S01]  /*1d90*/  UMOV UR41, 0x8410490 ;  /* 0x0841049000297882 */ /* 0x000fe20000000000 */
[----:B------:R2:W-:Y:S01]  /*1da0*/  UTCHMMA gdesc[UR32], gdesc[UR30], tmem[UR24], tmem[UR36], idesc[UR37], UPT ;  /* 0x00ff241e200075ea */ /* 0x0005e2000b800018 */
[----:B------:R2:W-:Y:S01]  /*1db0*/  UTCHMMA gdesc[UR16], gdesc[UR18], tmem[UR24], tmem[UR38], idesc[UR39], UPT ;  /* 0x00ff2612100075ea */ /* 0x0005e2000b800018 */
[----:B------:R2:W-:Y:S01]  /*1dc0*/  UTCHMMA gdesc[UR26], gdesc[UR28], tmem[UR24], tmem[UR40], idesc[UR41], UPT ;  /* 0x00ff281c1a0075ea */ /* 0x0005e2000b800018 */
[----:B------:R-:W-:Y:S01]  /*1dd0*/  NOP ;  /* 0x0000000000007918 */ /* 0x000fe20000000000 */
.L_x_59:
[----:B------:R-:W-:Y:S01]  /*1de0*/  ELECT P0, URZ, PT ;  /* 0x0000000000ff782f */ /* 0x000fe20003800000 */
[----:B--2---:R-:W-:Y:S01]  /*1df0*/  UMOV UR4, UR6 ;  /* 0x0000000600047c82 */ /* 0x004fe20008000000 */
[----:B------:R-:W-:Y:S02]  /*1e00*/  UMOV UR5, URZ ;  /* 0x000000ff00057c82 */ /* 0x000fe40008000000 */
[----:B------:R-:W-:-:S13]  /*1e10*/  ISETP.LT.U32.AND P0, PT, R132, 0x20, P0 ;  /* 0x000000208400780c */ /* 0x000fda0000701070 */
[----:B------:R-:W-:Y:S01]  /*1e20*/  VOTEU.ANY UP0, P0 ;  /* 0x0000000000ff7886 */ /* 0x000fe20000000100 */
[----:B------:R-:W-:Y:S01]  /*1e30*/  VOTEU.ANY UP1, P0 ;  /* 0x0000000000ff7886 */ /* 0x000fe20000020100 */
[----:B------:R-:W-:-:S03]  /*1e40*/  ISETP.GE.U32.AND P0, PT, R12, 0x41, PT ;  /* 0x000000410c00780c */ /* 0x000fc60003f06070 */
[----:B------:R-:W-:Y:S02]  /*1e50*/  @UP0 UMOV UR4, UR4 ;  /* 0x0000000400040c82 */ /* 0x000fe40008000000 */
[----:B------:R2:W-:Y:S01]  /*1e60*/  @UP1 UTCBAR [UR4], URZ ;  /* 0x000000ff040013e9 */ /* 0x0005e200080000ff */
[----:B------:R-:W-:Y:S06]  /*1e70*/  BAR.SYNC.DEFER_BLOCKING 0x0 ;  /* 0x0000000000007b1d */ /* 0x000fec0000010000 */
[----:B------:R-:W3:Y:S02]  /*1e80*/  SYNCS.PHASECHK.TRANS64.TRYWAIT P1, [UR8+0x24020], RZ ;  /* 0x024020ffff0075a7 */ /* 0x000ee40008021108 */
[----:B--23--:R-:W-:Y:S05]  /*1e90*/  @!P1 BRA `(.L_x_60) ;  /* 0x0000001000349947 */ /* 0x00cfea0003800000 */
.L_x_75:
[----:B------:R-:W-:Y:S01]  /*1ea0*/  IMAD.MOV.U32 R2, RZ, RZ, RZ ;  /* 0x000000ffff027224 */ /* 0x000fe200078e00ff */
[----:B------:R-:W-:Y:S06]  /*1eb0*/  @!P0 BRA `(.L_x_57) ;  /* 0x0000000400648947 */ /* 0x000fec0003800000 */
[----:B------:R-:W2:Y:S01]  /*1ec0*/  LDCU UR25, c[0x0][0x3a0] ;  /* 0x00007400ff1977ac */ /* 0x000ea20008000800 */
[----:B------:R-:W-:Y:S01]  /*1ed0*/  UMOV UR13, 0x1 ;  /* 0x00000001000d7882 */ /* 0x000fe20000000000 */
[----:B------:R-:W-:-:S05]  /*1ee0*/  UMOV UR6, 0x40 ;  /* 0x0000004000067882 */ /* 0x000fca0000000000 */
.L_x_64:
[----:B------:R-:W-:Y:S01]  /*1ef0*/  BAR.SYNC.DEFER_BLOCKING 0x0 ;  /* 0x0000000000007b1d */ /* 0x000fe20000010000 */
[----:B------:R-:W-:Y:S01]  /*1f00*/  ULEA UR17, UR13, UR8, 0x3 ;  /* 0x000000080d117291 */ /* 0x000fe2000f8e18ff */
[----:B------:R-:W-:Y:S01]  /*1f10*/  @!P3 IMAD.MOV.U32 R3, RZ, RZ, 0xc000 ;  /* 0x0000c000ff03b424 */ /* 0x000fe200078e00ff */
[----:B------:R-:W-:Y:S01]  /*1f20*/  ELECT P1, URZ, PT ;  /* 0x0000000000ff782f */ /* 0x000fe20003820000 */
[----:B------:R-:W-:-:S03]  /*1f30*/  ULEA UR4, UR13, UR8, 0xe ;  /* 0x000000080d047291 */ /* 0x000fc6000f8e70ff */
[----:B------:R-:W-:Y:S02]  /*1f40*/  ISETP.LT.U32.AND P1, PT, R132, 0x20, P1 ;  /* 0x000000208400780c */ /* 0x000fe40000f21070 */
[----:B------:R-:W-:Y:S01]  /*1f50*/  ELECT P0, URZ, PT ;  /* 0x0000000000ff782f */ /* 0x000fe20003800000 */
[----:B------:R-:W-:-:S03]  /*1f60*/  UIADD3 UR4, UPT, UPT, UR4, 0x18000, URZ ;  /* 0x0001800004047890 */ /* 0x000fc6000fffe0ff */
[----:B------:R-:W-:Y:S01]  /*1f70*/  ISETP.LT.U32.AND P0, PT, R132, 0x80, P0 ;  /* 0x000000808400780c */ /* 0x000fe20000701070 */
[----:B------:R-:W-:Y:S02]  /*1f80*/  ULEA UR14, UR13, UR8, 0xf ;  /* 0x000000080d0e7291 */ /* 0x000fe4000f8e78ff */
[----:B------:R-:W-:Y:S01]  /*1f90*/  ULOP3.LUT UR15, UR12, 0x3, URZ, 0xc0, !UPT ;  /* 0x000000030c0f7892 */ /* 0x000fe2000f8ec0ff */
[----:B------:R-:W-:-:S03]  /*1fa0*/  UMOV UR31, UR6 ;  /* 0x00000006001f7c82 */ /* 0x000fc60008000000 */
[----:B------:R-:W-:Y:S01]  /*1fb0*/  ULEA UR28, UR15, UR14, 0xd ;  /* 0x0000000e0f1c7291 */ /* 0x000fe2000f8e68ff */
[----:B------:R-:W-:Y:S01]  /*1fc0*/  VOTEU.ANY UP0, P1 ;  /* 0x0000000000ff7886 */ /* 0x000fe20000800100 */
[----:B------:R-:W-:Y:S01]  /*1fd0*/  ULEA UR30, UR15, UR9, 0x6 ;  /* 0x000000090f1e7291 */ /* 0x000fe2000f8e30ff */
[----:B------:R3:W-:Y:S03]  /*1fe0*/  @!P3 SYNCS.ARRIVE.TRANS64 RZ, [UR17+0x24000], R3 ;  /* 0x02400003ffffb9a7 */ /* 0x0007e60008000011 */
[----:B------:R-:W-:Y:S01]  /*1ff0*/  VOTEU.ANY UP1, P0 ;  /* 0x0000000000ff7886 */ /* 0x000fe20000020100 */
[----:B------:R-:W-:Y:S01]  /*2000*/  @UP0 UIADD3 UR5, UPT, UPT, UR17, 0x24000, URZ ;  /* 0x0002400011050890 */ /* 0x000fe2000fffe0ff */
[----:B------:R-:W-:Y:S01]  /*2010*/  VOTEU.ANY UP0, P1 ;  /* 0x0000000000ff7886 */ /* 0x000fe20000800100 */
[----:B------:R-:W-:Y:S02]  /*2020*/  BAR.SYNC.DEFER_BLOCKING 0x0 ;  /* 0x0000000000007b1d */ /* 0x000fe40000010000 */
[----:B------:R-:W-:Y:S01]  /*2030*/  @UP1 UIADD3 UR29, UPT, UPT, UR17, 0x24000, URZ ;  /* 0x00024000111d1890 */ /* 0x000fe2000fffe0ff */
[----:B---3--:R-:W-:-:S03]  /*2040*/  IMAD.U32 R3, R2, -0x80000000, RZ ;  /* 0x8000000002037824 */ /* 0x008fc600078e00ff */
[----:B------:R-:W-:Y:S01]  /*2050*/  VOTEU.ANY UP1, P0 ;  /* 0x0000000000ff7886 */ /* 0x000fe20000020100 */
[----:B------:R3:W-:Y:S01]  /*2060*/  @UP0 UTMALDG.2D [UR4], [UR22] ;  /* 0x00000004160005b4 */ /* 0x0007e20008008000 */
[----:B------:R-:W-:Y:S01]  /*2070*/  UISETP.NE.U32.AND UP0, UPT, UR12, URZ, UPT ;  /* 0x000000ff0c00728c */ /* 0x000fe2000bf05070 */
[----:B------:R5:W-:Y:S06]  /*2080*/  MEMBAR.ALL.CTA ;  /* 0x0000000000007992 */ /* 0x000bec0000008000 */
[----:B-----5:R-:W5:Y:S02]  /*2090*/  FENCE.VIEW.ASYNC.S ;  /* 0x00000000000073c6 */ /* 0x020f640000000000 */
[----:B-----5:R-:W-:Y:S06]  /*20a0*/  BAR.SYNC.DEFER_BLOCKING 0x0 ;  /* 0x0000000000007b1d */ /* 0x020fec0000010000 */
[----:B------:R3:W-:Y:S02]  /*20b0*/  @UP1 UTMALDG.2D [UR28], [UR20] ;  /* 0x0000001c140015b4 */ /* 0x0007e40008008000 */
[----:B------:R-:W-:Y:S06]  /*20c0*/  BAR.SYNC.DEFER_BLOCKING 0x0 ;  /* 0x0000000000007b1d */ /* 0x000fec0000010000 */
[----:B------:R-:W5:Y:S02]  /*20d0*/  SYNCS.PHASECHK.TRANS64.TRYWAIT P0, [UR17+0x24000], R3 ;  /* 0x02400003ff0075a7 */ /* 0x000f640008001111 */
[----:B---3-5:R-:W-:Y:S05]  /*20e0*/  @!P0 BRA `(.L_x_61) ;  /* 0x0000000c00ac8947 */ /* 0x028fea0003800000 */
.L_x_76:
        /* <DEDUP_REMOVED lines=11> */
[----:B------:R-:W-:Y:S02]  /*21a0*/  UIADD3 UR28, UP0, UPT, UR18, 0x2, URZ ;  /* 0x00000002121c7890 */ /* 0x000fe4000ff1e0ff */
[----:B------:R-:W-:Y:S02]  /*21b0*/  UIADD3 UR30, UP1, UPT, UR26, 0x80, URZ ;  /* 0x000000801a1e7890 */ /* 0x000fe4000ff3e0ff */
[----:B------:R-:W-:Y:S02]  /*21c0*/  UIADD3 UR32, UP2, UPT, UR18, 0x4, URZ ;  /* 0x0000000412207890 */ /* 0x000fe4000ff5e0ff */
[----:B------:R-:W-:Y:S02]  /*21d0*/  UIADD3 UR34, UP3, UPT, UR26, 0x100, URZ ;  /* 0x000001001a227890 */ /* 0x000fe4000ff7e0ff */
[----:B------:R-:W-:-:S02]  /*21e0*/  ULOP3.LUT UR4, UR15, 0x2000000, URZ, 0xfc, !UPT ;  /* 0x020000000f047892 */ /* 0x000fc4000f8efcff */
[----:B------:R-:W-:Y:S02]  /*21f0*/  UIADD3.X UR29, UPT, UPT, UR19, URZ, URZ, UP0, !UPT ;  /* 0x000000ff131d7290 */ /* 0x000fe400087fe4ff */
[----:B------:R-:W-:Y:S02]  /*2200*/  UIADD3.X UR31, UPT, UPT, UR27, URZ, URZ, UP1, !UPT ;  /* 0x000000ff1b1f7290 */ /* 0x000fe40008ffe4ff */
[----:B------:R-:W-:Y:S02]  /*2210*/  UIADD3.X UR33, UPT, UPT, UR19, URZ, URZ, UP2, !UPT ;  /* 0x000000ff13217290 */ /* 0x000fe400097fe4ff */
[----:B------:R-:W-:Y:S01]  /*2220*/  UIADD3.X UR35, UPT, UPT, UR27, URZ, URZ, UP3, !UPT ;  /* 0x000000ff1b237290 */ /* 0x000fe20009ffe4ff */
        /* <DEDUP_REMOVED lines=8> */
[----:B------:R3:W-:Y:S01]  /*22b0*/  UTCHMMA gdesc[UR14], gdesc[UR4], tmem[UR24], tmem[UR36], idesc[UR37], UPT ;  /* 0x00ff24040e0075ea */ /* 0x0007e2000b800018 */
[----:B------:R-:W-:Y:S01]  /*22c0*/  UMOV UR42, 0x0 ;  /* 0x00000000002a7882 */ /* 0x000fe20000000000 */
[----:B------:R-:W-:Y:S01]  /*22d0*/  UMOV UR43, 0x8410490 ;  /* 0x08410490002b7882 */ /* 0x000fe20000000000 */
[----:B------:R3:W-:Y:S01]  /*22e0*/  UTCHMMA gdesc[UR18], gdesc[UR26], tmem[UR24], tmem[UR38], idesc[UR39], UPT ;  /* 0x00ff261a120075ea */ /* 0x0007e2000b800018 */
[----:B------:R3:W-:Y:S01]  /*22f0*/  UTCHMMA gdesc[UR28], gdesc[UR30], tmem[UR24], tmem[UR40], idesc[UR41], UPT ;  /* 0x00ff281e1c0075ea */ /* 0x0007e2000b800018 */
[----:B------:R3:W-:Y:S01]  /*2300*/  UTCHMMA gdesc[UR32], gdesc[UR34], tmem[UR24], tmem[UR42], idesc[UR43], UPT ;  /* 0x00ff2a22200075ea */ /* 0x0007e2000b800018 */
[----:B------:R-:W-:Y:S01]  /*2310*/  NOP ;  /* 0x0000000000007918 */ /* 0x000fe20000000000 */
.L_x_62:
[----:B------:R-:W-:Y:S01]  /*2320*/  ELECT P0, URZ, PT ;  /* 0x0000000000ff782f */ /* 0x000fe20003800000 */
[----:B---3--:R-:W-:-:S03]  /*2330*/  UIADD3 UR4, UPT, UPT, UR17, 0x24020, URZ ;  /* 0x0002402011047890 */ /* 0x008fc6000fffe0ff */
[----:B------:R-:W-:Y:S01]  /*2340*/  ISETP.LT.U32.AND P0, PT, R132, 0x20, P0 ;  /* 0x000000208400780c */ /* 0x000fe20000701070 */
[----:B------:R-:W-:-:S12]  /*2350*/  UMOV UR5, URZ ;  /* 0x000000ff00057c82 */ /* 0x000fd80008000000 */
[----:B------:R-:W-:Y:S01]  /*2360*/  VOTEU.ANY UP0, P0 ;  /* 0x0000000000ff7886 */ /* 0x000fe20000000100 */
[----:B------:R-:W-:-:S04]  /*2370*/  VOTEU.ANY UP1, P0 ;  /* 0x0000000000ff7886 */ /* 0x000fc80000020100 */
[----:B------:R-:W-:Y:S02]  /*2380*/  @UP0 UMOV UR4, UR4 ;  /* 0x0000000400040c82 */ /* 0x000fe40008000000 */
[----:B------:R3:W-:Y:S01]  /*2390*/  @UP1 UTCBAR [UR4], URZ ;  /* 0x000000ff040013e9 */ /* 0x0007e200080000ff */
[----:B------:R-:W-:Y:S06]  /*23a0*/  BAR.SYNC.DEFER_BLOCKING 0x0 ;  /* 0x0000000000007b1d */ /* 0x000fec0000010000 */
[----:B------:R-:W5:Y:S02]  /*23b0*/  SYNCS.PHASECHK.TRANS64.TRYWAIT P0, [UR17+0x24020], R3 ;  /* 0x02402003ff0075a7 */ /* 0x000f640008001111 */
[----:B---3-5:R-:W-:Y:S05]  /*23c0*/  @!P0 BRA `(.L_x_63) ;  /* 0x0000000c00008947 */ /* 0x028fea0003800000 */
.L_x_77:
[----:B------:R-:W-:Y:S02]  /*23d0*/  UIADD3 UR13, UPT, UPT, UR13, 0x1, URZ ;  /* 0x000000010d0d7890 */ /* 0x000fe4000fffe0ff */
[----:B------:R-:W-:Y:S02]  /*23e0*/  UIADD3 UR6, UPT, UPT, UR6, 0x40, URZ ;  /* 0x0000004006067890 */ /* 0x000fe4000fffe0ff */
[----:B------:R-:W-:-:S04]  /*23f0*/  UISETP.NE.U32.AND UP0, UPT, UR13, 0x3, UPT ;  /* 0x000000030d00788c */ /* 0x000fc8000bf05070 */
[----:B------:R-:W-:Y:S02]  /*2400*/  USEL UR13, UR13, URZ, UP0 ;  /* 0x000000ff0d0d7287 */ /* 0x000fe40008000000 */
[----:B------:R-:W-:Y:S02]  /*2410*/  USEL UR4, URZ, 0x1, UP0 ;  /* 0x00000001ff047887 */ /* 0x000fe40008000000 */
[----:B--2---:R-:W-:-:S04]  /*2420*/  UISETP.GE.AND UP0, UPT, UR6, UR25, UPT ;  /* 0x000000190600728c */ /* 0x004fc8000bf06270 */
[----:B------:R-:W-:-:S05]  /*2430*/  LOP3.LUT R2, R2, UR4, RZ, 0x3c, !PT ;  /* 0x0000000402027c12 */ /* 0x000fca000f8e3cff */
[----:B------:R-:W-:Y:S05]  /*2440*/  BRA.U !UP0, `(.L_x_64) ;  /* 0xfffffff908a87547 */ /* 0x000fea000b83ffff */
.L_x_57:
[----:B---3-5:R-:W-:Y:S06]  /*2450*/  BAR.SYNC.DEFER_BLOCKING 0x0 ;  /* 0x0000000000007b1d */ /* 0x028fec0000010000 */
[----:B------:R-:W-:Y:S04]  /*2460*/  BSSY.RECONVERGENT B4, `(.L_x_65) ;  /* 0x0000004000047945 */ /* 0x000fe80003800200 */
[----:B------:R-:W-:Y:S05]  /*2470*/  @P3 BRA `(.L_x_66) ;  /* 0x0000000000083947 */ /* 0x000fea0003800000 */
[----:B------:R-:W2:Y:S02]  /*2480*/  SYNCS.CCTL.IV [UR8+0x24000] ;  /* 0x02400000ff0079b1 */ /* 0x000ea40008000008 */
[----:B--2---:R-:W2:Y:S02]  /*2490*/  SYNCS.CCTL.IV [UR8+0x24020] ;  /* 0x02402000ff0079b1 */ /* 0x004ea40008000008 */
.L_x_66:
[----:B------:R-:W-:Y:S05]  /*24a0*/  BSYNC.RECONVERGENT B4 ;  /* 0x0000000000047941 */ /* 0x000fea0003800200 */
.L_x_65:
[----:B--2---:R-:W-:Y:S06]  /*24b0*/  BAR.SYNC.DEFER_BLOCKING 0x0 ;  /* 0x0000000000007b1d */ /* 0x004fec0000010000 */
[----:B------:R-:W-:Y:S04]  /*24c0*/  BSSY.RECONVERGENT B4, `(.L_x_67) ;  /* 0x0000004000047945 */ /* 0x000fe80003800200 */
[----:B------:R-:W-:Y:S05]  /*24d0*/  @P3 BRA `(.L_x_68) ;  /* 0x0000000000083947 */ /* 0x000fea0003800000 */
[----:B------:R-:W2:Y:S02]  /*24e0*/  SYNCS.CCTL.IV [UR8+0x24008] ;  /* 0x02400800ff0079b1 */ /* 0x000ea40008000008 */
[----:B--2---:R-:W2:Y:S02]  /*24f0*/  SYNCS.CCTL.IV [UR8+0x24028] ;  /* 0x02402800ff0079b1 */ /* 0x004ea40008000008 */
.L_x_68:
[----:B------:R-:W-:Y:S05]  /*2500*/  BSYNC.RECONVERGENT B4 ;  /* 0x0000000000047941 */ /* 0x000fea0003800200 */
.L_x_67:
[----:B--2---:R-:W-:Y:S06]  /*2510*/  BAR.SYNC.DEFER_BLOCKING 0x0 ;  /* 0x0000000000007b1d */ /* 0x004fec0000010000 */
[----:B------:R-:W-:Y:S04]  /*2520*/  BSSY.RECONVERGENT B4, `(.L_x_69) ;  /* 0x0000004000047945 */ /* 0x000fe80003800200 */
[----:B------:R-:W-:Y:S05]  /*2530*/  @P3 BRA `(.L_x_70) ;  /* 0x0000000000083947 */ /* 0x000fea0003800000 */
[----:B------:R-:W2:Y:S02]  /*2540*/  SYNCS.CCTL.IV [UR8+0x24010] ;  /* 0x02401000ff0079b1 */ /* 0x000ea40008000008 */
[----:B--2---:R-:W2:Y:S02]  /*2550*/  SYNCS.CCTL.IV [UR8+0x24030] ;  /* 0x02403000ff0079b1 */ /* 0x004ea40008000008 */
.L_x_70:
[----:B------:R-:W-:Y:S05]  /*2560*/  BSYNC.RECONVERGENT B4 ;  /* 0x0000000000047941 */ /* 0x000fea0003800200 */
.L_x_69:
[----:B------:R-:W-:Y:S01]  /*2570*/  ULOP3.LUT UR5, UR12, 0x3, URZ, 0xc0, !UPT ;  /* 0x000000030c057892 */ /* 0x000fe2000f8ec0ff */
[C---:B------:R-:W-:Y:S01]  /*2580*/  IMAD.SHL.U32 R2, R0.reuse, 0x10, RZ ;  /* 0x0000001000027824 */ /* 0x040fe200078e00ff */
[----:B------:R-:W-:Y:S01]  /*2590*/  USHF.L.U32 UR12, UR12, 0x5, URZ ;  /* 0x000000050c0c7899 */ /* 0x000fe200080006ff */
[C---:B------:R-:W-:Y:S01]  /*25a0*/  IMAD.SHL.U32 R3, R0.reuse, 0x100, RZ ;  /* 0x0000010000037824 */ /* 0x040fe200078e00ff */
[----:B------:R-:W-:Y:S01]  /*25b0*/  ULEA UR4, UR5, UR24, 0x15 ;  /* 0x0000001805047291 */ /* 0x000fe2000f8ea8ff */
[----:B------:R-:W-:Y:S01]  /*25c0*/  IMAD.SHL.U32 R0, R0, 0x80, RZ ;  /* 0x0000008000007824 */ /* 0x000fe200078e00ff */
[----:B------:R-:W-:Y:S02]  /*25d0*/  ULOP3.LUT UR12, UR12, 0x80, URZ, 0xc0, !UPT ;  /* 0x000000800c0c7892 */ /* 0x000fe4000f8ec0ff */
[----:B------:R-:W-:Y:S02]  /*25e0*/  LOP3.LUT R3, R2, 0x8070, R3, 0xc8, !PT ;  /* 0x0000807002037812 */ /* 0x000fe400078ec803 */
[----:B------:R-:W-:Y:S01]  /*25f0*/  ELECT P0, URZ, PT ;  /* 0x0000000000ff782f */ /* 0x000fe20003800000 */
[----:B------:R-:W-:Y:S01]  /*2600*/  UIADD3 UR4, UPT, UPT, UR4, UR12, URZ ;  /* 0x0000000c04047290 */ /* 0x000fe2000fffe0ff */
[----:B------:R-:W-:Y:S01]  /*2610*/  LOP3.LUT R0, R3, 0x3f80, R0, 0xf8, !PT ;  /* 0x00003f8003007812 */ /* 0x000fe200078ef800 */
[----:B------:R-:W-:Y:S01]  /*2620*/  UMOV UR6, UR7 ;  /* 0x0000000700067c82 */ /* 0x000fe20008000000 */
[----:B------:R-:W-:-:S02]  /*2630*/  ISETP.LT.U32.AND P0, PT, R132, 0x80, P0 ;  /* 0x000000808400780c */ /* 0x000fc40000701070 */
[C---:B------:R-:W-:Y:S02]  /*2640*/  LOP3.LUT R2, R0.reuse, 0x10, RZ, 0x3c, !PT ;  /* 0x0000001000027812 */ /* 0x040fe400078e3cff */
[----:B------:R-:W-:Y:S02]  /*2650*/  LOP3.LUT R3, R0, 0x20, RZ, 0x3c, !PT ;  /* 0x0000002000037812 */ /* 0x000fe400078e3cff */
[----:B----4-:R-:W3:Y:S01]  /*2660*/  LDTM.x128 R4, tmem[UR4] ;  /* 0x00000004000479ee */ /* 0x010ee200083c0000 */
[----:B------:R-:W-:Y:S01]  /*2670*/  NOP ;  /* 0x0000000000007918 */ /* 0x000fe20000000000 */
[----:B------:R-:W-:Y:S02]  /*2680*/  ULEA UR4, UR5, UR8, 0xe ;  /* 0x0000000805047291 */ /* 0x000fe4000f8e70ff */
[----:B------:R-:W-:-:S03]  /*2690*/  ULEA UR5, UR5, UR9, 0x6 ;  /* 0x0000000905057291 */ /* 0x000fc6000f8e30ff */
[----:B---3--:R-:W-:Y:S01]  /*26a0*/  VOTEU.ANY UP1, P0 ;  /* 0x0000000000ff7886 */ /* 0x008fe20000020100 */
[----:B------:R-:W-:Y:S01]  /*26b0*/  VOTEU.ANY UP0, P0 ;  /* 0x0000000000ff7886 */ /* 0x000fe20000000100 */
[----:B------:R-:W-:Y:S02]  /*26c0*/  F2FP.BF16.F32.PACK_AB R4, R5, R4 ;  /* 0x000000040504723e */ /* 0x000fe400000010ff */
[----:B------:R-:W-:Y:S02]  /*26d0*/  F2FP.BF16.F32.PACK_AB R68, R69, R68 ;  /* 0x000000444544723e */ /* 0x000fe400000010ff */
[----:B------:R-:W-:Y:S02]  /*26e0*/  F2FP.BF16.F32.PACK_AB R5, R7, R6 ;  /* 0x000000060705723e */ /* 0x000fe400000010ff */
[----:B------:R-:W-:Y:S02]  /*26f0*/  F2FP.BF16.F32.PACK_AB R12, R13, R12 ;  /* 0x0000000c0d0c723e */ /* 0x000fe400000010ff */
[----:B------:R-:W-:-:S02]  /*2700*/  F2FP.BF16.F32.PACK_AB R69, R71, R70 ;  /* 0x000000464745723e */ /* 0x000fc400000010ff */
[----:B------:R-:W-:Y:S02]  /*2710*/  F2FP.BF16.F32.PACK_AB R76, R77, R76 ;  /* 0x0000004c4d4c723e */ /* 0x000fe400000010ff */
[----:B------:R-:W-:Y:S02]  /*2720*/  F2FP.BF16.F32.PACK_AB R6, R9, R8 ;  /* 0x000000080906723e */ /* 0x000fe400000010ff */
[----:B------:R-:W-:Y:S02]  /*2730*/  F2FP.BF16.F32.PACK_AB R7, R11, R10 ;  /* 0x0000000a0b07723e */ /* 0x000fe400000010ff */
[----:B------:R-:W-:Y:S02]  /*2740*/  F2FP.BF16.F32.PACK_AB R13, R15, R14 ;  /* 0x0000000e0f0d723e */ /* 0x000fe400000010ff */
[----:B------:R-:W-:Y:S01]  /*2750*/  F2FP.BF16.F32.PACK_AB R20, R21, R20 ;  /* 0x000000141514723e */ /* 0x000fe200000010ff */
[----:B--2---:R2:W-:Y:S01]  /*2760*/  STS.128 [R0+UR8], R4 ;  /* 0x0000000400007988 */ /* 0x0045e20008000c08 */
[----:B------:R-:W-:-:S02]  /*2770*/  F2FP.BF16.F32.PACK_AB R70, R73, R72 ;  /* 0x000000484946723e */ /* 0x000fc400000010ff */
[----:B------:R-:W-:Y:S02]  /*2780*/  F2FP.BF16.F32.PACK_AB R71, R75, R74 ;  /* 0x0000004a4b47723e */ /* 0x000fe400000010ff */
[----:B------:R-:W-:Y:S02]  /*2790*/  F2FP.BF16.F32.PACK_AB R77, R79, R78 ;  /* 0x0000004e4f4d723e */ /* 0x000fe400000010ff */
[----:B------:R-:W-:Y:S01]  /*27a0*/  F2FP.BF16.F32.PACK_AB R84, R85, R84 ;  /* 0x000000545554723e */ /* 0x000fe200000010ff */
[----:B------:R3:W-:Y:S01]  /*27b0*/  STS.128 [R0+UR8+0x4000], R68 ;  /* 0x0040004400007988 */ /* 0x0007e20008000c08 */
[----:B------:R-:W-:Y:S02]  /*27c0*/  F2FP.BF16.F32.PACK_AB R14, R17, R16 ;  /* 0x00000010110e723e */ /* 0x000fe400000010ff */
[----:B------:R-:W-:Y:S02]  /*27d0*/  F2FP.BF16.F32.PACK_AB R15, R19, R18 ;  /* 0x00000012130f723e */ /* 0x000fe400000010ff */
[----:B------:R-:W-:-:S02]  /*27e0*/  F2FP.BF16.F32.PACK_AB R21, R23, R22 ;  /* 0x000000161715723e */ /* 0x000fc400000010ff */
[----:B------:R-:W-:Y:S01]  /*27f0*/  F2FP.BF16.F32.PACK_AB R28, R29, R28 ;  /* 0x0000001c1d1c723e */ /* 0x000fe200000010ff */
[----:B------:R4:W-:Y:S01]  /*2800*/  STS.128 [R2+UR8], R12 ;  /* 0x0000000c02007988 */ /* 0x0009e20008000c08 */
[----:B------:R-:W-:Y:S02]  /*2810*/  F2FP.BF16.F32.PACK_AB R78, R81, R80 ;  /* 0x00000050514e723e */ /* 0x000fe400000010ff */
[----:B------:R-:W-:Y:S02]  /*2820*/  F2FP.BF16.F32.PACK_AB R79, R83, R82 ;  /* 0x00000052534f723e */ /* 0x000fe400000010ff */
[----:B------:R-:W-:Y:S02]  /*2830*/  F2FP.BF16.F32.PACK_AB R85, R87, R86 ;  /* 0x000000565755723e */ /* 0x000fe400000010ff */
[----:B------:R-:W-:Y:S01]  /*2840*/  F2FP.BF16.F32.PACK_AB R92, R93, R92 ;  /* 0x0000005c5d5c723e */ /* 0x000fe200000010ff */
[----:B------:R4:W-:Y:S01]  /*2850*/  STS.128 [R2+UR8+0x4000], R76 ;  /* 0x0040004c02007988 */ /* 0x0009e20008000c08 */
[----:B------:R-:W-:-:S02]  /*2860*/  F2FP.BF16.F32.PACK_AB R22, R25, R24 ;  /* 0x000000181916723e */ /* 0x000fc400000010ff */
[----:B------:R-:W-:Y:S02]  /*2870*/  F2FP.BF16.F32.PACK_AB R23, R27, R26 ;  /* 0x0000001a1b17723e */ /* 0x000fe400000010ff */
[----:B------:R-:W-:Y:S02]  /*2880*/  F2FP.BF16.F32.PACK_AB R29, R31, R30 ;  /* 0x0000001e1f1d723e */ /* 0x000fe400000010ff */
[----:B------:R-:W-:Y:S01]  /*2890*/  F2FP.BF16.F32.PACK_AB R36, R37, R36 ;  /* 0x000000242524723e */ /* 0x000fe200000010ff */
[----:B------:R4:W-:Y:S01]  /*28a0*/  STS.128 [R3+UR8], R20 ;  /* 0x0000001403007988 */ /* 0x0009e20008000c08 */
[----:B------:R-:W-:Y:S02]  /*28b0*/  F2FP.BF16.F32.PACK_AB R86, R89, R88 ;  /* 0x000000585956723e */ /* 0x000fe400000010ff */
[----:B------:R-:W-:Y:S02]  /*28c0*/  F2FP.BF16.F32.PACK_AB R87, R91, R90 ;  /* 0x0000005a5b57723e */ /* 0x000fe400000010ff */
[----:B------:R-:W-:-:S02]  /*28d0*/  F2FP.BF16.F32.PACK_AB R93, R95, R94 ;  /* 0x0000005e5f5d723e */ /* 0x000fc400000010ff */
[----:B------:R-:W-:Y:S01]  /*28e0*/  F2FP.BF16.F32.PACK_AB R100, R101, R100 ;  /* 0x000000646564723e */ /* 0x000fe200000010ff */
[----:B------:R4:W-:Y:S01]  /*28f0*/  STS.128 [R3+UR8+0x4000], R84 ;  /* 0x0040005403007988 */ /* 0x0009e20008000c08 */
        /* <DEDUP_REMOVED lines=8> */
[----:B------:R-:W-:Y:S02]  /*2980*/  LOP3.LUT R8, R0, 0x30, RZ, 0x3c, !PT ;  /* 0x0000003000087812 */ /* 0x000fe400078e3cff */
[----:B------:R-:W-:Y:S02]  /*2990*/  F2FP.BF16.F32.PACK_AB R38, R41, R40 ;  /* 0x000000282926723e */ /* 0x000fe400000010ff */
[----:B------:R-:W-:Y:S01]  /*29a0*/  F2FP.BF16.F32.PACK_AB R39, R43, R42 ;  /* 0x0000002a2b27723e */ /* 0x000fe200000010ff */
[----:B------:R4:W-:Y:S01]  /*29b0*/  STS.128 [R8+UR8], R28 ;  /* 0x0000001c08007988 */ /* 0x0009e20008000c08 */
[----:B------:R-:W-:-:S02]  /*29c0*/  F2FP.BF16.F32.PACK_AB R45, R47, R46 ;  /* 0x0000002e2f2d723e */ /* 0x000fc400000010ff */
[----:B------:R-:W-:Y:S01]  /*29d0*/  F2FP.BF16.F32.PACK_AB R52, R53, R52 ;  /* 0x000000343534723e */ /* 0x000fe200000010ff */
[----:B------:R4:W-:Y:S01]  /*29e0*/  STS.128 [R8+UR8+0x4000], R92 ;  /* 0x0040005c08007988 */ /* 0x0009e20008000c08 */
[----:B------:R-:W-:Y:S02]  /*29f0*/  F2FP.BF16.F32.PACK_AB R102, R105, R104 ;  /* 0x000000686966723e */ /* 0x000fe400000010ff */
[----:B------:R-:W-:Y:S02]  /*2a00*/  F2FP.BF16.F32.PACK_AB R103, R107, R106 ;  /* 0x0000006a6b67723e */ /* 0x000fe400000010ff */
[----:B------:R-:W-:Y:S02]  /*2a10*/  F2FP.BF16.F32.PACK_AB R109, R111, R110 ;  /* 0x0000006e6f6d723e */ /* 0x000fe400000010ff */
[----:B------:R-:W-:Y:S02]  /*2a20*/  F2FP.BF16.F32.PACK_AB R116, R117, R116 ;  /* 0x000000747574723e */ /* 0x000fe400000010ff */
[----:B------:R-:W-:-:S02]  /*2a30*/  LOP3.LUT R9, R0, 0x40, RZ, 0x3c, !PT ;  /* 0x0000004000097812 */ /* 0x000fc400078e3cff */
[----:B------:R-:W-:Y:S02]  /*2a40*/  F2FP.BF16.F32.PACK_AB R46, R49, R48 ;  /* 0x00000030312e723e */ /* 0x000fe400000010ff */
[----:B------:R-:W-:Y:S01]  /*2a50*/  F2FP.BF16.F32.PACK_AB R47, R51, R50 ;  /* 0x00000032332f723e */ /* 0x000fe200000010ff */
[----:B------:R4:W-:Y:S01]  /*2a60*/  STS.128 [R9+UR8], R36 ;  /* 0x0000002409007988 */ /* 0x0009e20008000c08 */
[----:B------:R-:W-:Y:S02]  /*2a70*/  F2FP.BF16.F32.PACK_AB R53, R55, R54 ;  /* 0x000000363735723e */ /* 0x000fe400000010ff */
[----:B------:R-:W-:Y:S01]  /*2a80*/  F2FP.BF16.F32.PACK_AB R60, R61, R60 ;  /* 0x0000003c3d3c723e */ /* 0x000fe200000010ff */
[----:B------:R4:W-:Y:S01]  /*2a90*/  STS.128 [R9+UR8+0x4000], R100 ;  /* 0x0040006409007988 */ /* 0x0009e20008000c08 */
[----:B------:R-:W-:Y:S02]  /*2aa0*/  F2FP.BF16.F32.PACK_AB R110, R113, R112 ;  /* 0x00000070716e723e */ /* 0x000fe400000010ff */
[----:B------:R-:W-:-:S02]  /*2ab0*/  F2FP.BF16.F32.PACK_AB R111, R115, R114 ;  /* 0x00000072736f723e */ /* 0x000fc400000010ff */
        /* <DEDUP_REMOVED lines=11> */
[----:B--2---:R-:W-:Y:S02]  /*2b70*/  LOP3.LUT R4, R0, 0x60, RZ, 0x3c, !PT ;  /* 0x0000006000047812 */ /* 0x004fe400078e3cff */
[----:B------:R-:W-:Y:S02]  /*2b80*/  F2FP.BF16.F32.PACK_AB R62, R65, R64 ;  /* 0x00000040413e723e */ /* 0x000fe400000010ff */
[----:B------:R-:W-:Y:S01]  /*2b90*/  F2FP.BF16.F32.PACK_AB R63, R67, R66 ;  /* 0x00000042433f723e */ /* 0x000fe200000010ff */
[----:B------:R4:W-:Y:S01]  /*2ba0*/  STS.128 [R4+UR8], R52 ;  /* 0x0000003404007988 */ /* 0x0009e20008000c08 */
[----:B------:R-:W-:-:S02]  /*2bb0*/  F2FP.BF16.F32.PACK_AB R126, R129, R128 ;  /* 0x00000080817e723e */ /* 0x000fc400000010ff */
[----:B------:R-:W-:Y:S01]  /*2bc0*/  F2FP.BF16.F32.PACK_AB R127, R131, R130 ;  /* 0x00000082837f723e */ /* 0x000fe200000010ff */
[----:B------:R4:W-:Y:S01]  /*2bd0*/  STS.128 [R4+UR8+0x4000], R116 ;  /* 0x0040007404007988 */ /* 0x0009e20008000c08 */
[----:B---3--:R-:W-:-:S05]  /*2be0*/  LOP3.LUT R0, R0, 0x70, RZ, 0x3c, !PT ;  /* 0x0000007000007812 */ /* 0x008fca00078e3cff */
[----:B------:R4:W-:Y:S04]  /*2bf0*/  STS.128 [R0+UR8], R60 ;  /* 0x0000003c00007988 */ /* 0x0009e80008000c08 */
[----:B------:R4:W-:Y:S01]  /*2c00*/  STS.128 [R0+UR8+0x4000], R124 ;  /* 0x0040007c00007988 */ /* 0x0009e20008000c08 */
[----:B------:R2:W-:Y:S06]  /*2c10*/  MEMBAR.ALL.CTA ;  /* 0x0000000000007992 */ /* 0x0005ec0000008000 */
[----:B--2---:R-:W2:Y:S02]  /*2c20*/  FENCE.VIEW.ASYNC.S ;  /* 0x00000000000073c6 */ /* 0x004ea40000000000 */
[----:B--2---:R-:W-:Y:S06]  /*2c30*/  BAR.SYNC.DEFER_BLOCKING 0x0 ;  /* 0x0000000000007b1d */ /* 0x004fec0000010000 */
[----:B------:R4:W-:Y:S01]  /*2c40*/  @UP1 UTMASTG.2D [UR4], [UR10] ;  /* 0x000000040a0013b5 */ /* 0x0009e20008008000 */
[----:B------:R0:W-:Y:S01]  /*2c50*/  UTMACMDFLUSH ;  /* 0x00000000000079b7 */ /* 0x0001e20000000000 */
[----:B------:R-:W-:-:S04]  /*2c60*/  DEPBAR.LE SB0, 0x0 ;  /* 0x000080000000791a */ /* 0x000fc80000000000 */
[----:B------:R-:W-:Y:S08]  /*2c70*/  BAR.SYNC.DEFER_BLOCKING 0x0 ;  /* 0x0000000000007b1d */ /* 0x000ff00000010000 */
[----:B------:R-:W-:Y:S06]  /*2c80*/  BAR.SYNC.DEFER_BLOCKING 0x0 ;  /* 0x0000000000007b1d */ /* 0x000fec0000010000 */
[----:B----4-:R-:W-:Y:S05]  /*2c90*/  @P2 BRA `(.L_x_71) ;  /* 0x0000000000a02947 */ /* 0x010fea0003800000 */
[----:B------:R-:W2:Y:S01]  /*2ca0*/  S2UR UR5, SR_CgaCtaId ;  /* 0x00000000000579c3 */ /* 0x000ea20000008800 */
[----:B------:R-:W-:Y:S01]  /*2cb0*/  NOP ;  /* 0x0000000000007918 */ /* 0x000fe20000000000 */
[----:B------:R-:W-:Y:S01]  /*2cc0*/  UMOV UR4, 0x50 ;  /* 0x0000005000047882 */ /* 0x000fe20000000000 */
[----:B------:R-:W-:Y:S02]  /*2cd0*/  IMAD.U32 R0, RZ, RZ, UR24 ;  /* 0x00000018ff007e24 */ /* 0x000fe4000f8e00ff */
[----:B------:R-:W-:Y:S02]  /*2ce0*/  IMAD.MOV.U32 R3, RZ, RZ, 0xff ;  /* 0x000000ffff037424 */ /* 0x000fe400078e00ff */
[----:B------:R-:W-:Y:S01]  /*2cf0*/  IMAD.MOV.U32 R7, RZ, RZ, 0x1 ;  /* 0x00000001ff077424 */ /* 0x000fe200078e00ff */
[----:B------:R-:W-:-:S04]  /*2d00*/  LOP3.LUT R0, R0, 0xffff, RZ, 0xc0, !PT ;  /* 0x0000ffff00007812 */ /* 0x000fc800078ec0ff */
[----:B------:R-:W-:-:S05]  /*2d10*/  SHF.R.U32.HI R0, RZ, 0x5, R0 ;  /* 0x00000005ff007819 */ /* 0x000fca0000011600 */
[----:B------:R-:W-:Y:S01]  /*2d20*/  VIADD R2, R0, 0x10 ;  /* 0x0000001000027836 */ /* 0x000fe20000000000 */
[----:B------:R-:W-:Y:S01]  /*2d30*/  SHF.L.U32 R0, R3, R0, RZ ;  /* 0x0000000003007219 */ /* 0x000fe200000006ff */
[----:B--2---:R-:W-:-:S03]  /*2d40*/  ULEA UR6, UR5, UR4, 0x18 ;  /* 0x0000000405067291 */ /* 0x004fc6000f8ec0ff */
[----:B------:R-:W-:-:S04]  /*2d50*/  SHF.L.U32 R3, R7, R2, RZ ;  /* 0x0000000207037219 */ /* 0x000fc800000006ff */
[----:B------:R-:W-:Y:S02]  /*2d60*/  LOP3.LUT R0, R3, R0, RZ, 0xfc, !PT ;  /* 0x0000000003007212 */ /* 0x000fe400078efcff */
[----:B------:R-:W2:Y:S02]  /*2d70*/  LDS R5, [UR6] ;  /* 0x00000006ff057984 */ /* 0x000ea40008000800 */
[C---:B------:R-:W-:Y:S02]  /*2d80*/  LOP3.LUT R2, R0.reuse, 0xffff, RZ, 0xc0, !PT ;  /* 0x0000ffff00027812 */ /* 0x040fe400078ec0ff */
[----:B--2---:R-:W-:-:S04]  /*2d90*/  LOP3.LUT R3, R0, 0xffff, R5, 0x80, !PT ;  /* 0x0000ffff00037812 */ /* 0x004fc800078e8005 */
[----:B------:R-:W-:-:S13]  /*2da0*/  ISETP.NE.AND P0, PT, R3, R2, PT ;  /* 0x000000020300720c */ /* 0x000fda0003f05270 */
[----:B------:R-:W-:Y:S05]  /*2db0*/  @P0 BRA `(.L_x_72) ;  /* 0x0000000000500947 */ /* 0x000fea0003800000 */
[----:B------:R-:W-:Y:S02]  /*2dc0*/  SHF.R.U32.HI R5, RZ, 0x10, R5 ;  /* 0x00000010ff057819 */ /* 0x000fe40000011605 */
[----:B------:R-:W-:-:S04]  /*2dd0*/  SHF.R.U32.HI R2, RZ, 0x10, R0 ;  /* 0x00000010ff027819 */ /* 0x000fc80000011600 */
[----:B------:R-:W-:-:S04]  /*2de0*/  LOP3.LUT R5, R5, R2, RZ, 0xc0, !PT ;  /* 0x0000000205057212 */ /* 0x000fc800078ec0ff */
[----:B------:R-:W-:-:S13]  /*2df0*/  ISETP.NE.AND P0, PT, R5, R2, PT ;  /* 0x000000020500720c */ /* 0x000fda0003f05270 */
[----:B------:R-:W-:Y:S05]  /*2e00*/  @P0 BRA `(.L_x_73) ;  /* 0x0000000000300947 */ /* 0x000fea0003800000 */
[----:B------:R-:W-:Y:S01]  /*2e10*/  R2UR UR4, R0 ;  /* 0x00000000000472ca */ /* 0x000fe200000e0000 */
[----:B------:R-:W-:Y:S01]  /*2e20*/  VOTEU.ANY UR5, UPT, PT ;  /* 0x0000000000057886 */ /* 0x000fe200038e0100 */
[----:B------:R-:W2:Y:S01]  /*2e30*/  S2R R0, SR_LANEID ;  /* 0x0000000000007919 */ /* 0x000ea20000000000 */
[----:B------:R-:W-:-:S10]  /*2e40*/  UFLO.U32 UR5, UR5 ;  /* 0x00000005000572bd */ /* 0x000fd400080e0000 */
[----:B------:R-:W-:-:S06]  /*2e50*/  ULOP3.LUT UR4, URZ, UR4, URZ, 0x33, !UPT ;  /* 0x00000004ff047292 */ /* 0x000fcc000f8e33ff */
[----:B------:R-:W-:-:S04]  /*2e60*/  IMAD.U32 R2, RZ, RZ, UR4 ;  /* 0x00000004ff027e24 */ /* 0x000fc8000f8e00ff */
[----:B------:R-:W3:Y:S02]  /*2e70*/  REDUX UR7, R2 ;  /* 0x00000000020773c4 */ /* 0x000ee40000000000 */
[----:B------:R4:W-:Y:S01]  /*2e80*/  UTCATOMSWS.AND URZ, UR4 ;  /* 0x0000000400ff79e3 */ /* 0x0009e20008000000 */
[----:B--2---:R-:W-:Y:S01]  /*2e90*/  ISETP.EQ.U32.AND P0, PT, R0, UR5, PT ;  /* 0x0000000500007c0c */ /* 0x004fe2000bf02070 */
[----:B---3--:R-:W-:-:S12]  /*2ea0*/  IMAD.U32 R0, RZ, RZ, UR7 ;  /* 0x00000007ff007e24 */ /* 0x008fd8000f8e00ff */
[----:B------:R4:W-:Y:S01]  /*2eb0*/  @P0 ATOMS.AND RZ, [UR6], R0 ;  /* 0x00000000ffff098c */ /* 0x0009e2000a800006 */
[----:B------:R-:W-:Y:S05]  /*2ec0*/  BRA `(.L_x_71) ;  /* 0x0000000000147947 */ /* 0x000fea0003800000 */
.L_x_73:
[----:B------:R-:W-:-:S07]  /*2ed0*/  MOV R2, 0x2ef0 ;  /* 0x00002ef000027802 */ /* 0x000fce0000000f00 */
[----:B-1----:R-:W-:Y:S05]  /*2ee0*/  CALL.REL.NOINC `($__internal_0_$__cuda_sm10x_tcgen05_guardrail_trap_col_being_dealloced_not_returned_by_alloc) ;  /* 0x0000000000447944 */ /* 0x002fea0003c00000 */
[----:B------:R-:W-:Y:S05]  /*2ef0*/  BRA `(.L_x_71) ;  /* 0x0000000000087947 */ /* 0x000fea0003800000 */
.L_x_72:
[----:B------:R-:W-:-:S07]  /*2f00*/  MOV R2, 0x2f20 ;  /* 0x00002f2000027802 */ /* 0x000fce0000000f00 */
[----:B-1----:R-:W-:Y:S05]  /*2f10*/  CALL.REL.NOINC `($__internal_2_$__cuda_sm10x_tcgen05_guardrail_trap_unallocated_columns_being_dealloced) ;  /* 0x0000000000507944 */ /* 0x002fea0003c00000 */
.L_x_71:
[----:B------:R-:W-:Y:S01]  /*2f20*/  NOP ;  /* 0x0000000000007918 */ /* 0x000fe20000000000 */
[----:B----4-:R-:W-:Y:S05]  /*2f30*/  EXIT ;  /* 0x000000000000794d */ /* 0x010fea0003800000 */
.L_x_58:
[----:B------:R-:W2:Y:S02]  /*2f40*/  SYNCS.PHASECHK.TRANS64.TRYWAIT P0, [UR8+0x24000], RZ ;  /* 0x024000ffff0075a7 */ /* 0x000ea40008001108 */
[----:B--2---:R-:W-:Y:S05]  /*2f50*/  @!P0 BRA `(.L_x_58) ;  /* 0xfffffffc00f88947 */ /* 0x004fea000383ffff */
[----:B------:R-:W-:Y:S05]  /*2f60*/  BRA `(.L_x_74) ;  /* 0xffffffec00207947 */ /* 0x000fea000383ffff */
.L_x_60:
[----:B------:R-:W2:Y:S02]  /*2f70*/  SYNCS.PHASECHK.TRANS64.TRYWAIT P1, [UR8+0x24020], RZ ;  /* 0x024020ffff0075a7 */ /* 0x000ea40008021108 */
[----:B--2---:R-:W-:Y:S05]  /*2f80*/  @!P1 BRA `(.L_x_60) ;  /* 0xfffffffc00f89947 */ /* 0x004fea000383ffff */
[----:B------:R-:W-:Y:S05]  /*2f90*/  BRA `(.L_x_75) ;  /* 0xffffffec00c07947 */ /* 0x000fea000383ffff */
.L_x_61:
[----:B------:R-:W3:Y:S02]  /*2fa0*/  SYNCS.PHASECHK.TRANS64.TRYWAIT P0, [UR17+0x24000], R3 ;  /* 0x02400003ff0075a7 */ /* 0x000ee40008001111 */
[----:B---3--:R-:W-:Y:S05]  /*2fb0*/  @!P0 BRA `(.L_x_61) ;  /* 0xfffffffc00f88947 */ /* 0x008fea000383ffff */
[----:B------:R-:W-:Y:S05]  /*2fc0*/  BRA `(.L_x_76) ;  /* 0xfffffff000487947 */ /* 0x000fea000383ffff */
.L_x_63:
[----:B------:R-:W3:Y:S02]  /*2fd0*/  SYNCS.PHASECHK.TRANS64.TRYWAIT P0, [UR17+0x24020], R3 ;  /* 0x02402003ff0075a7 */ /* 0x000ee40008001111 */
[----:B---3--:R-:W-:Y:S05]  /*2fe0*/  @!P0 BRA `(.L_x_63) ;  /* 0xfffffffc00f88947 */ /* 0x008fea000383ffff */
[----:B------:R-:W-:Y:S05]  /*2ff0*/  BRA `(.L_x_77) ;  /* 0xfffffff000f47947 */ /* 0x000fea000383ffff */
        .weak           $__internal_0_$__cuda_sm10x_tcgen05_guardrail_trap_col_being_dealloced_not_returned_by_alloc
        .type           $__internal_0_$__cuda_sm10x_tcgen05_guardrail_trap_col_being_dealloced_not_returned_by_alloc,@function
        .size           $__internal_0_$__cuda_sm10x_tcgen05_guardrail_trap_col_being_dealloced_not_returned_by_alloc,($__internal_1_$__cuda_sm10x_tcgen05_guardrail_trap_phase_invalid_during_alloc - $__internal_0_$__cuda_sm10x_tcgen05_guardrail_trap_col_being_dealloced_not_returned_by_alloc)
$__internal_0_$__cuda_sm10x_tcgen05_guardrail_trap_col_being_dealloced_not_returned_by_alloc:
[----:B------:R-:W-:Y:S05]  /*3000*/  BPT.TRAP 0x1 ;  /* 0x000000040000795c */ /* 0x000fea0000300000 */
[----:B------:R-:W-:-:S04]  /*3010*/  IMAD.MOV.U32 R3, RZ, RZ, 0x0 ;  /* 0x00000000ff037424 */ /* 0x000fc800078e00ff */
[----:B------:R-:W-:Y:S05]  /*3020*/  RET.REL.NODEC R2 `(gluon_tcgen05) ;  /* 0xffffffcc02f47950 */ /* 0x000fea0003c3ffff */
        .weak           $__internal_1_$__cuda_sm10x_tcgen05_guardrail_trap_phase_invalid_during_alloc
        .type           $__internal_1_$__cuda_sm10x_tcgen05_guardrail_trap_phase_invalid_during_alloc,@function
        .size           $__internal_1_$__cuda_sm10x_tcgen05_guardrail_trap_phase_invalid_during_alloc,($__internal_2_$__cuda_sm10x_tcgen05_guardrail_trap_unallocated_columns_being_dealloced - $__internal_1_$__cuda_sm10x_tcgen05_guardrail_trap_phase_invalid_during_alloc)
$__internal_1_$__cuda_sm10x_tcgen05_guardrail_trap_phase_invalid_during_alloc:
[----:B------:R-:W-:Y:S05]  /*3030*/  BPT.TRAP 0x1 ;  /* 0x000000040000795c */ /* 0x000fea0000300000 */
[----:B------:R-:W-:-:S04]  /*3040*/  IMAD.MOV.U32 R3, RZ, RZ, 0x0 ;  /* 0x00000000ff037424 */ /* 0x000fc800078e00ff */
[----:B------:R-:W-:Y:S05]  /*3050*/  RET.REL.NODEC R2 `(gluon_tcgen05) ;  /* 0xffffffcc02e87950 */ /* 0x000fea0003c3ffff */
        .weak           $__internal_2_$__cuda_sm10x_tcgen05_guardrail_trap_unallocated_columns_being_dealloced
        .type           $__internal_2_$__cuda_sm10x_tcgen05_guardrail_trap_unallocated_columns_being_dealloced,@function
        .size           $__internal_2_$__cuda_sm10x_tcgen05_guardrail_trap_unallocated_columns_being_dealloced,(.L_x_81 - $__internal_2_$__cuda_sm10x_tcgen05_guardrail_trap_unallocated_columns_being_dealloced)
$__internal_2_$__cuda_sm10x_tcgen05_guardrail_trap_unallocated_columns_being_dealloced:
[----:B------:R-:W-:Y:S05]  /*3060*/  BPT.TRAP 0x1 ;  /* 0x000000040000795c */ /* 0x000fea0000300000 */
[----:B------:R-:W-:-:S04]  /*3070*/  IMAD.MOV.U32 R3, RZ, RZ, 0x0 ;  /* 0x00000000ff037424 */ /* 0x000fc800078e00ff */
[----:B------:R-:W-:Y:S05]  /*3080*/  RET.REL.NODEC R2 `(gluon_tcgen05) ;  /* 0xffffffcc02dc7950 */ /* 0x000fea0003c3ffff */
.L_x_78:
[----:B------:R-:W-:-:S00]  /*3090*/  BRA `(.L_x_78) ;  /* 0xfffffffc00fc7947 */ /* 0x000fc0000383ffff */
[----:B------:R-:W-:-:S00]  /*30a0*/  NOP ;  /* 0x0000000000007918 */ /* 0x000fc00000000000 */
        /* <DEDUP_REMOVED lines=13> */
.L_x_81:


//--------------------- .nv.shared.gluon_tcgen05  --------------------------
	.section	.nv.shared.gluon_tcgen05,"aw",@nobits
	.sectionflags	@""
	.align	16
	.zero		1024


//--------------------- .nv.shared.reserved.0     --------------------------
	.section	.nv.shared.reserved.0,"aw",@nobits
	.align	8
	.weak		__nv_reservedSMEM_offset_0_alias
	.size		__nv_reservedSMEM_offset_0_alias, 0, 64
	.other		__nv_reservedSMEM_offset_0_alias,@"STO_CUDA_RESERVED_SHARED STV_DEFAULT"
__nv_reservedSMEM_offset_0_alias:
	.zero		0
.nv.shared.reserved.0:
	.zero		64
	.weak		__nv_reservedSMEM_allocation_phase
	.type		__nv_reservedSMEM_allocation_phase,@object
	.size		__nv_reservedSMEM_allocation_phase,(.L_0 - __nv_reservedSMEM_allocation_phase)
__nv_reservedSMEM_allocation_phase:
	.zero		1
.L_0:
	.zero		7
	.weak		__nv_reservedSMEM_devtool_atexit_pc
	.type		__nv_reservedSMEM_devtool_atexit_pc,@object
	.size		__nv_reservedSMEM_devtool_atexit_pc,(__nv_reservedSMEM_allocation_mask - __nv_reservedSMEM_devtool_atexit_pc)
__nv_reservedSMEM_devtool_atexit_pc:
	.zero		8
	.weak		__nv_reservedSMEM_allocation_mask
	.type		__nv_reservedSMEM_allocation_mask,@object
	.size		__nv_reservedSMEM_allocation_mask,(.L_2 - __nv_reservedSMEM_allocation_mask)
__nv_reservedSMEM_allocation_mask:
	.zero		4
.L_2:


//--------------------- .nv.constant0.gluon_tcgen05 --------------------------
	.section	.nv.constant0.gluon_tcgen05,"a",@progbits
	.sectionflags	@""
	.align	4
.nv.constant0.gluon_tcgen05:
	.zero		976


//--------------------- SYMBOLS --------------------------

	.type		.nv.reservedSmem.offset0,@object
	.size		.nv.reservedSmem.offset0,0x4
	.type		.nv.reservedSmem.cap,@object
	.size		.nv.reservedSmem.cap,0x4
